//
// Generated by NVIDIA NVVM Compiler
//
// Compiler Build ID: CL-36424714
// Cuda compilation tools, release 13.0, V13.0.88
// Based on NVVM 20.0.0
//

.version 9.0
.target sm_100
.address_size 64

	// .globl	optimize_kernel

.visible .entry optimize_kernel(
	.param .u64 .ptr .align 1 optimize_kernel_param_0,
	.param .u64 .ptr .align 1 optimize_kernel_param_1,
	.param .u64 .ptr .align 1 optimize_kernel_param_2,
	.param .u32 optimize_kernel_param_3,
	.param .u32 optimize_kernel_param_4,
	.param .u32 optimize_kernel_param_5,
	.param .f64 optimize_kernel_param_6
)
{
	.reg .pred 	%p<66>;
	.reg .b32 	%r<111>;
	.reg .b64 	%rd<38>;
	.reg .b64 	%fd<86>;

	ld.param.u64 	%rd3, [optimize_kernel_param_1];
	ld.param.u64 	%rd4, [optimize_kernel_param_2];
	ld.param.u32 	%r55, [optimize_kernel_param_3];
	ld.param.u32 	%r57, [optimize_kernel_param_4];
	ld.param.u32 	%r56, [optimize_kernel_param_5];
	mov.u32 	%r58, %ctaid.x;
	mov.u32 	%r59, %ntid.x;
	mov.u32 	%r60, %tid.x;
	mad.lo.s32 	%r1, %r58, %r59, %r60;
	setp.ge.s32 	%p5, %r1, %r57;
	@%p5 bra 	$L__BB0_54;
	cvta.to.global.u64 	%rd5, %rd4;
	cvta.to.global.u64 	%rd6, %rd3;
	mul.lo.s32 	%r61, %r1, 7;
	mul.wide.s32 	%rd7, %r61, 8;
	add.s64 	%rd8, %rd6, %rd7;
	ld.global.nc.f64 	%fd49, [%rd8];
	cvt.rmi.s32.f64 	%r2, %fd49;
	ld.global.nc.f64 	%fd1, [%rd8+8];
	ld.global.nc.f64 	%fd2, [%rd8+16];
	ld.global.nc.f64 	%fd3, [%rd8+24];
	ld.global.nc.f64 	%fd4, [%rd8+32];
	ld.global.nc.f64 	%fd5, [%rd8+40];
	ld.global.nc.f64 	%fd50, [%rd8+48];
	cvt.rmi.s32.f64 	%r3, %fd50;
	mul.wide.s32 	%rd9, %r1, 48;
	add.s64 	%rd10, %rd5, %rd9;
	add.s64 	%rd1, %rd10, 40;
	ld.global.f64 	%fd6, [%rd10+40];
	setp.lt.s32 	%p6, %r2, %r55;
	@%p6 bra 	$L__BB0_3;
	mov.b64 	%rd11, -4616189618054758400;
	st.global.u64 	[%rd1+-8], %rd11;
	bra.uni 	$L__BB0_54;
$L__BB0_3:
	ld.param.f64 	%fd74, [optimize_kernel_param_6];
	setp.eq.s32 	%p7, %r56, 0;
	@%p7 bra 	$L__BB0_5;
	div.rn.f64 	%fd51, %fd5, 0d4059000000000000;
	mul.f64 	%fd74, %fd51, %fd6;
$L__BB0_5:
	setp.lt.s32 	%p8, %r3, 1;
	@%p8 bra 	$L__BB0_9;
	mov.b32 	%r93, 0;
	mov.f64 	%fd75, %fd6;
$L__BB0_7:
	setp.gt.f64 	%p9, %fd74, %fd75;
	@%p9 bra 	$L__BB0_37;
	sub.f64 	%fd75, %fd75, %fd74;
	mul.f64 	%fd74, %fd4, %fd74;
	add.s32 	%r93, %r93, 1;
	setp.eq.s32 	%p10, %r93, %r3;
	@%p10 bra 	$L__BB0_9;
	bra.uni 	$L__BB0_7;
$L__BB0_9:
	setp.eq.s32 	%p11, %r56, 0;
	@%p11 bra 	$L__BB0_17;
	div.rn.f64 	%fd9, %fd5, 0d4059000000000000;
	mov.b32 	%r91, 0;
	mov.u32 	%r107, %r2;
	mov.u32 	%r90, %r91;
	mov.u32 	%r89, %r91;
	mov.f64 	%fd73, %fd6;
	mov.f64 	%fd72, %fd6;
$L__BB0_11:
	setp.lt.s32 	%p12, %r2, 1;
	@%p12 bra 	$L__BB0_38;
	mov.b32 	%r98, 0;
$L__BB0_13:
	setp.le.s32 	%p15, %r107, %r98;
	mov.pred 	%p65, 0;
	@%p15 bra 	$L__BB0_15;
	ld.param.u64 	%rd32, [optimize_kernel_param_0];
	not.b32 	%r65, %r98;
	add.s32 	%r66, %r107, %r65;
	cvta.to.global.u64 	%rd12, %rd32;
	mul.wide.s32 	%rd13, %r66, 8;
	add.s64 	%rd14, %rd12, %rd13;
	ld.global.nc.f64 	%fd52, [%rd14];
	setp.leu.f64 	%p65, %fd52, %fd1;
$L__BB0_15:
	add.s32 	%r98, %r98, 1;
	setp.lt.s32 	%p16, %r98, %r2;
	and.pred  	%p17, %p16, %p65;
	@%p17 bra 	$L__BB0_13;
	setp.lt.s32 	%p18, %r107, %r55;
	and.pred  	%p19, %p65, %p18;
	@%p19 bra 	$L__BB0_39;
	bra.uni 	$L__BB0_52;
$L__BB0_17:
	mov.b32 	%r91, 0;
	mov.u32 	%r92, %r2;
	mov.u32 	%r90, %r91;
	mov.u32 	%r89, %r91;
	mov.f64 	%fd73, %fd6;
	mov.f64 	%fd72, %fd6;
$L__BB0_18:
	setp.lt.s32 	%p38, %r2, 1;
	@%p38 bra 	$L__BB0_55;
	mov.b32 	%r83, 0;
$L__BB0_20:
	setp.le.s32 	%p41, %r92, %r83;
	mov.pred 	%p64, 0;
	@%p41 bra 	$L__BB0_22;
	ld.param.u64 	%rd35, [optimize_kernel_param_0];
	not.b32 	%r73, %r83;
	add.s32 	%r74, %r92, %r73;
	cvta.to.global.u64 	%rd21, %rd35;
	mul.wide.s32 	%rd22, %r74, 8;
	add.s64 	%rd23, %rd21, %rd22;
	ld.global.nc.f64 	%fd57, [%rd23];
	setp.leu.f64 	%p64, %fd57, %fd1;
$L__BB0_22:
	add.s32 	%r83, %r83, 1;
	setp.lt.s32 	%p42, %r83, %r2;
	and.pred  	%p43, %p42, %p64;
	@%p43 bra 	$L__BB0_20;
	setp.lt.s32 	%p44, %r92, %r55;
	and.pred  	%p45, %p64, %p44;
	mov.u32 	%r84, %r92;
	@%p45 bra 	$L__BB0_24;
	bra.uni 	$L__BB0_36;
$L__BB0_24:
	ld.param.u64 	%rd36, [optimize_kernel_param_0];
	cvta.to.global.u64 	%rd24, %rd36;
	mul.wide.s32 	%rd25, %r84, 8;
	add.s64 	%rd26, %rd24, %rd25;
	ld.global.nc.f64 	%fd12, [%rd26];
	setp.lt.f64 	%p46, %fd12, %fd2;
	@%p46 bra 	$L__BB0_35;
	setp.ltu.f64 	%p47, %fd12, %fd2;
	@%p47 bra 	$L__BB0_36;
	setp.lt.s32 	%p48, %r3, 1;
	@%p48 bra 	$L__BB0_30;
	ld.param.f64 	%fd68, [optimize_kernel_param_6];
	mov.b32 	%r85, 0;
	mov.f64 	%fd69, %fd73;
$L__BB0_28:
	setp.gt.f64 	%p49, %fd68, %fd69;
	@%p49 bra 	$L__BB0_56;
	sub.f64 	%fd69, %fd69, %fd68;
	mul.f64 	%fd68, %fd4, %fd68;
	add.s32 	%r85, %r85, 1;
	setp.ne.s32 	%p50, %r85, %r3;
	@%p50 bra 	$L__BB0_28;
$L__BB0_30:
	ld.param.f64 	%fd63, [optimize_kernel_param_6];
	add.s32 	%r90, %r90, 1;
	add.s32 	%r76, %r55, -1;
	setp.ge.s32 	%p52, %r84, %r76;
	or.pred  	%p53, %p48, %p52;
	setp.gt.f64 	%p54, %fd63, %fd73;
	or.pred  	%p55, %p53, %p54;
	mov.u32 	%r92, %r84;
	@%p55 bra 	$L__BB0_36;
	ld.param.f64 	%fd70, [optimize_kernel_param_6];
	mov.b32 	%r87, 0;
$L__BB0_32:
	ld.param.u64 	%rd37, [optimize_kernel_param_0];
	add.s32 	%r92, %r84, 1;
	add.s32 	%r89, %r89, 1;
	sub.f64 	%fd73, %fd73, %fd70;
	cvta.to.global.u64 	%rd27, %rd37;
	mul.wide.s32 	%rd28, %r84, 8;
	add.s64 	%rd29, %rd27, %rd28;
	ld.global.nc.f64 	%fd58, [%rd29+8];
	setp.ltu.f64 	%p56, %fd58, %fd3;
	@%p56 bra 	$L__BB0_34;
	fma.rn.f64 	%fd73, %fd3, %fd70, %fd73;
	add.s32 	%r91, %r91, 1;
	max.f64 	%fd72, %fd73, %fd72;
	bra.uni 	$L__BB0_36;
$L__BB0_34:
	mul.f64 	%fd70, %fd4, %fd70;
	add.s32 	%r87, %r87, 1;
	setp.ge.s32 	%p57, %r87, %r3;
	add.s32 	%r78, %r55, -1;
	setp.ge.s32 	%p58, %r92, %r78;
	or.pred  	%p59, %p57, %p58;
	setp.gt.f64 	%p60, %fd70, %fd73;
	or.pred  	%p61, %p59, %p60;
	mov.u32 	%r84, %r92;
	@%p61 bra 	$L__BB0_36;
	bra.uni 	$L__BB0_32;
$L__BB0_35:
	add.s32 	%r84, %r84, 1;
	setp.lt.s32 	%p62, %r84, %r55;
	@%p62 bra 	$L__BB0_24;
$L__BB0_36:
	add.s32 	%r92, %r92, 1;
	setp.lt.s32 	%p63, %r92, %r55;
	@%p63 bra 	$L__BB0_18;
	bra.uni 	$L__BB0_53;
$L__BB0_37:
	mov.b64 	%rd31, -4616189618054758400;
	st.global.u64 	[%rd1+-8], %rd31;
	bra.uni 	$L__BB0_54;
$L__BB0_38:
	setp.ge.s32 	%p13, %r107, %r55;
	@%p13 bra 	$L__BB0_52;
$L__BB0_39:
	mov.u32 	%r99, %r107;
$L__BB0_40:
	ld.param.u64 	%rd33, [optimize_kernel_param_0];
	cvta.to.global.u64 	%rd15, %rd33;
	mul.wide.s32 	%rd16, %r99, 8;
	add.s64 	%rd17, %rd15, %rd16;
	ld.global.nc.f64 	%fd31, [%rd17];
	setp.geu.f64 	%p20, %fd31, %fd2;
	@%p20 bra 	$L__BB0_42;
	add.s32 	%r99, %r99, 1;
	setp.lt.s32 	%p36, %r99, %r55;
	@%p36 bra 	$L__BB0_40;
	bra.uni 	$L__BB0_52;
$L__BB0_42:
	setp.ltu.f64 	%p21, %fd31, %fd2;
	@%p21 bra 	$L__BB0_52;
	setp.lt.s32 	%p22, %r3, 1;
	@%p22 bra 	$L__BB0_47;
	mul.f64 	%fd78, %fd9, %fd73;
	mov.b32 	%r100, 0;
	mov.f64 	%fd79, %fd73;
$L__BB0_45:
	setp.gt.f64 	%p23, %fd78, %fd79;
	@%p23 bra 	$L__BB0_56;
	sub.f64 	%fd79, %fd79, %fd78;
	mul.f64 	%fd78, %fd4, %fd78;
	add.s32 	%r100, %r100, 1;
	setp.ne.s32 	%p24, %r100, %r3;
	@%p24 bra 	$L__BB0_45;
$L__BB0_47:
	add.s32 	%r90, %r90, 1;
	add.s32 	%r68, %r55, -1;
	setp.ge.s32 	%p26, %r99, %r68;
	or.pred  	%p27, %p22, %p26;
	mul.f64 	%fd80, %fd9, %fd73;
	setp.gt.f64 	%p28, %fd80, %fd73;
	or.pred  	%p29, %p27, %p28;
	mov.u32 	%r107, %r99;
	@%p29 bra 	$L__BB0_52;
	mov.b32 	%r102, 0;
$L__BB0_49:
	ld.param.u64 	%rd34, [optimize_kernel_param_0];
	add.s32 	%r107, %r99, 1;
	add.s32 	%r89, %r89, 1;
	sub.f64 	%fd73, %fd73, %fd80;
	cvta.to.global.u64 	%rd18, %rd34;
	mul.wide.s32 	%rd19, %r99, 8;
	add.s64 	%rd20, %rd18, %rd19;
	ld.global.nc.f64 	%fd55, [%rd20+8];
	setp.ltu.f64 	%p30, %fd55, %fd3;
	@%p30 bra 	$L__BB0_51;
	fma.rn.f64 	%fd73, %fd3, %fd80, %fd73;
	add.s32 	%r91, %r91, 1;
	max.f64 	%fd72, %fd73, %fd72;
	bra.uni 	$L__BB0_52;
$L__BB0_51:
	mul.f64 	%fd80, %fd4, %fd80;
	add.s32 	%r102, %r102, 1;
	setp.lt.s32 	%p31, %r102, %r3;
	add.s32 	%r70, %r55, -1;
	setp.lt.s32 	%p32, %r107, %r70;
	and.pred  	%p33, %p31, %p32;
	setp.leu.f64 	%p34, %fd80, %fd73;
	and.pred  	%p35, %p33, %p34;
	mov.u32 	%r99, %r107;
	@%p35 bra 	$L__BB0_49;
$L__BB0_52:
	add.s32 	%r107, %r107, 1;
	setp.lt.s32 	%p37, %r107, %r55;
	@%p37 bra 	$L__BB0_11;
$L__BB0_53:
	st.global.f64 	[%rd1+-40], %fd73;
	st.global.f64 	[%rd1+-32], %fd72;
	st.global.v2.u32 	[%rd1+-24], {%r89, %r90};
	st.global.u32 	[%rd1+-16], %r91;
	sub.f64 	%fd60, %fd73, %fd6;
	st.global.f64 	[%rd1+-8], %fd60;
$L__BB0_54:
	ret;
$L__BB0_55:
	setp.lt.s32 	%p39, %r92, %r55;
	mov.u32 	%r84, %r92;
	@%p39 bra 	$L__BB0_24;
	bra.uni 	$L__BB0_36;
$L__BB0_56:
	mov.b64 	%rd30, -4616189618054758400;
	st.global.u64 	[%rd1+-8], %rd30;
	bra.uni 	$L__BB0_54;

}


// ===== COMPILED SASS (sm_100) =====

	.target	sm_100

	.elftype	@"ET_EXEC"


//--------------------- .note.nv.tkinfo           --------------------------
	.section	.note.nv.tkinfo,"",@"SHT_NOTE"
	.sectionflags	@"SHF_NOTE_NV_TKINFO"
	.tkinfo
        /*0018*/ 	.word	0x00000002
        /*0030*/ 	.string	""
        /*0030*/ 	.string	"ptxas"
        /*0030*/ 	.string	"Cuda compilation tools, release 13.0, V13.0.88"
        /*0030*/ 	.string	"Build cuda_13.0.r13.0/compiler.36424714_0"
        /*0030*/ 	.string	"-arch sm_100 -m 64 "



//--------------------- .note.nv.cuinfo           --------------------------
	.section	.note.nv.cuinfo,"",@"SHT_NOTE"
	.sectionflags	@"SHF_NOTE_NV_CUINFO"
        /*0018*/ 	.short	0x0002
        /*001a*/ 	.short	0x0064
        /*001c*/ 	.short	0x0082
	.zero		2


//--------------------- .nv.info                  --------------------------
	.section	.nv.info,"",@"SHT_CUDA_INFO"
	.align	4


	//----- nvinfo : EIATTR_REGCOUNT
	.align		4
        /*0000*/ 	.byte	0x04, 0x2f
        /*0002*/ 	.short	(.L_1 - .L_0)
	.align		4
.L_0:
        /*0004*/ 	.word	index@(optimize_kernel)
        /*0008*/ 	.word	0x00000025


	//----- nvinfo : EIATTR_FRAME_SIZE
	.align		4
.L_1:
        /*000c*/ 	.byte	0x04, 0x11
        /*000e*/ 	.short	(.L_3 - .L_2)
	.align		4
.L_2:
        /*0010*/ 	.word	index@($__internal_0_$__cuda_sm20_div_rn_f64_full)
        /*0014*/ 	.word	0x00000000


	//----- nvinfo : EIATTR_FRAME_SIZE
	.align		4
.L_3:
        /*0018*/ 	.byte	0x04, 0x11
        /*001a*/ 	.short	(.L_5 - .L_4)
	.align		4
.L_4:
        /*001c*/ 	.word	index@(optimize_kernel)
        /*0020*/ 	.word	0x00000000


	//----- nvinfo : EIATTR_MIN_STACK_SIZE
	.align		4
.L_5:
        /*0024*/ 	.byte	0x04, 0x12
        /*0026*/ 	.short	(.L_7 - .L_6)
	.align		4
.L_6:
        /*0028*/ 	.word	index@(optimize_kernel)
        /*002c*/ 	.word	0x00000000
.L_7:


//--------------------- .nv.compat                --------------------------
	.section	.nv.compat,"",@"SHT_CUDA_COMPAT_INFO"
	.align	4
        /*0000*/ 	.byte	0x02, 0x09, 0x00, 0x00, 0x02, 0x02, 0x01, 0x00, 0x02, 0x05, 0x05, 0x00, 0x03, 0x07, 0x01, 0x01
        /*0010*/ 	.byte	0x02, 0x03, 0x00, 0x00, 0x02, 0x06, 0x01, 0x00, 0x04, 0x0b, 0x08, 0x00, 0x01, 0x00, 0x00, 0x00
        /*0020*/ 	.byte	0x00, 0x00, 0x00, 0x00


//--------------------- .nv.info.optimize_kernel  --------------------------
	.section	.nv.info.optimize_kernel,"",@"SHT_CUDA_INFO"
	.sectionflags	@""
	.align	4


	//----- nvinfo : EIATTR_CUDA_API_VERSION
	.align		4
        /*0000*/ 	.byte	0x04, 0x37
        /*0002*/ 	.short	(.L_9 - .L_8)
.L_8:
        /*0004*/ 	.word	0x00000082


	//----- nvinfo : EIATTR_KPARAM_INFO
	.align		4
.L_9:
        /*0008*/ 	.byte	0x04, 0x17
        /*000a*/ 	.short	(.L_11 - .L_10)
.L_10:
        /*000c*/ 	.word	0x00000000
        /*0010*/ 	.short	0x0006
        /*0012*/ 	.short	0x0028
        /*0014*/ 	.byte	0x00, 0xf0, 0x21, 0x00


	//----- nvinfo : EIATTR_KPARAM_INFO
	.align		4
.L_11:
        /*0018*/ 	.byte	0x04, 0x17
        /*001a*/ 	.short	(.L_13 - .L_12)
.L_12:
        /*001c*/ 	.word	0x00000000
        /*0020*/ 	.short	0x0005
        /*0022*/ 	.short	0x0020
        /*0024*/ 	.byte	0x00, 0xf0, 0x11, 0x00


	//----- nvinfo : EIATTR_KPARAM_INFO
	.align		4
.L_13:
        /*0028*/ 	.byte	0x04, 0x17
        /*002a*/ 	.short	(.L_15 - .L_14)
.L_14:
        /*002c*/ 	.word	0x00000000
        /*0030*/ 	.short	0x0004
        /*0032*/ 	.short	0x001c
        /*0034*/ 	.byte	0x00, 0xf0, 0x11, 0x00


	//----- nvinfo : EIATTR_KPARAM_INFO
	.align		4
.L_15:
        /*0038*/ 	.byte	0x04, 0x17
        /*003a*/ 	.short	(.L_17 - .L_16)
.L_16:
        /*003c*/ 	.word	0x00000000
        /*0040*/ 	.short	0x0003
        /*0042*/ 	.short	0x0018
        /*0044*/ 	.byte	0x00, 0xf0, 0x11, 0x00


	//----- nvinfo : EIATTR_KPARAM_INFO
	.align		4
.L_17:
        /*0048*/ 	.byte	0x04, 0x17
        /*004a*/ 	.short	(.L_19 - .L_18)
.L_18:
        /*004c*/ 	.word	0x00000000
        /*0050*/ 	.short	0x0002
        /*0052*/ 	.short	0x0010
        /*0054*/ 	.byte	0x00, 0xf5, 0x21, 0x00


	//----- nvinfo : EIATTR_KPARAM_INFO
	.align		4
.L_19:
        /*0058*/ 	.byte	0x04, 0x17
        /*005a*/ 	.short	(.L_21 - .L_20)
.L_20:
        /*005c*/ 	.word	0x00000000
        /*0060*/ 	.short	0x0001
        /*0062*/ 	.short	0x0008
        /*0064*/ 	.byte	0x00, 0xf5, 0x21, 0x00


	//----- nvinfo : EIATTR_KPARAM_INFO
	.align		4
.L_21:
        /*0068*/ 	.byte	0x04, 0x17
        /*006a*/ 	.short	(.L_23 - .L_22)
.L_22:
        /*006c*/ 	.word	0x00000000
        /*0070*/ 	.short	0x0000
        /*0072*/ 	.short	0x0000
        /*0074*/ 	.byte	0x00, 0xf5, 0x21, 0x00


	//----- nvinfo : EIATTR_SPARSE_MMA_MASK
	.align		4
.L_23:
        /*0078*/ 	.byte	0x03, 0x50
        /*007a*/ 	.short	0x0000


	//----- nvinfo : EIATTR_MAXREG_COUNT
	.align		4
        /*007c*/ 	.byte	0x03, 0x1b
        /*007e*/ 	.short	0x00ff


	//----- nvinfo : EIATTR_MERCURY_ISA_VERSION
	.align		4
        /*0080*/ 	.byte	0x03, 0x5f
        /*0082*/ 	.short	0x0101


	//----- nvinfo : EIATTR_VRC_CTA_INIT_COUNT
	.align		4
        /*0084*/ 	.byte	0x02, 0x4a
	.zero		1
	.zero		1


	//----- nvinfo : EIATTR_EXIT_INSTR_OFFSETS
	.align		4
        /*0088*/ 	.byte	0x04, 0x1c
        /*008a*/ 	.short	(.L_25 - .L_24)


	//   ....[0]....
.L_24:
        /*008c*/ 	.word	0x00000070


	//   ....[1]....
        /*0090*/ 	.word	0x00000160


	//   ....[2]....
        /*0094*/ 	.word	0x00001550


	//   ....[3]....
        /*0098*/ 	.word	0x00001590


	//   ....[4]....
        /*009c*/ 	.word	0x000015d0


	//----- nvinfo : EIATTR_CRS_STACK_SIZE
	.align		4
.L_25:
        /*00a0*/ 	.byte	0x04, 0x1e
        /*00a2*/ 	.short	(.L_27 - .L_26)
.L_26:
        /*00a4*/ 	.word	0x00000000


	//----- nvinfo : EIATTR_CBANK_PARAM_SIZE
	.align		4
.L_27:
        /*00a8*/ 	.byte	0x03, 0x19
        /*00aa*/ 	.short	0x0030


	//----- nvinfo : EIATTR_PARAM_CBANK
	.align		4
        /*00ac*/ 	.byte	0x04, 0x0a
        /*00ae*/ 	.short	(.L_29 - .L_28)
	.align		4
.L_28:
        /*00b0*/ 	.word	index@(.nv.constant0.optimize_kernel)
        /*00b4*/ 	.short	0x0380
        /*00b6*/ 	.short	0x0030


	//----- nvinfo : EIATTR_SW_WAR
	.align		4
.L_29:
        /*00b8*/ 	.byte	0x04, 0x36
        /*00ba*/ 	.short	(.L_31 - .L_30)
.L_30:
        /*00bc*/ 	.word	0x00000008
.L_31:


//--------------------- .nv.callgraph             --------------------------
	.section	.nv.callgraph,"",@"SHT_CUDA_CALLGRAPH"
	.align	4
	.sectionentsize	8
	.align		4
        /*0000*/ 	.word	0x00000000
	.align		4
        /*0004*/ 	.word	0xffffffff
	.align		4
        /*0008*/ 	.word	0x00000000
	.align		4
        /*000c*/ 	.word	0xfffffffe
	.align		4
        /*0010*/ 	.word	0x00000000
	.align		4
        /*0014*/ 	.word	0xfffffffd
	.align		4
        /*0018*/ 	.word	0x00000000
	.align		4
        /*001c*/ 	.word	0xfffffffc


//--------------------- .text.optimize_kernel     --------------------------
	.section	.text.optimize_kernel,"ax",@progbits
	.align	128
        .global         optimize_kernel
        .type           optimize_kernel,@function
        .size           optimize_kernel,(.L_x_53 - optimize_kernel)
        .other          optimize_kernel,@"STO_CUDA_ENTRY STV_DEFAULT"
optimize_kernel:
.text.optimize_kernel:
[----:B------:R-:W-:Y:S01]  /*0000*/  LDC R1, c[0x0][0x37c] ;  /* 0x0000df00ff017b82 */ /* 0x000fe20000000800 */
[----:B------:R-:W0:Y:S07]  /*0010*/  S2R R0, SR_TID.X ;  /* 0x0000000000007919 */ /* 0x000e2e0000002100 */
[----:B------:R-:W0:Y:S01]  /*0020*/  S2UR UR4, SR_CTAID.X ;  /* 0x00000000000479c3 */ /* 0x000e220000002500 */
[----:B------:R-:W1:Y:S07]  /*0030*/  LDCU UR5, c[0x0][0x39c] ;  /* 0x00007380ff0577ac */ /* 0x000e6e0008000800 */
[----:B------:R-:W0:Y:S02]  /*0040*/  LDC R7, c[0x0][0x360] ;  /* 0x0000d800ff077b82 */ /* 0x000e240000000800 */
[----:B0-----:R-:W-:-:S05]  /*0050*/  IMAD R7, R7, UR4, R0 ;  /* 0x0000000407077c24 */ /* 0x001fca000f8e0200 */
[----:B-1----:R-:W-:-:S13]  /*0060*/  ISETP.GE.AND P0, PT, R7, UR5, PT ;  /* 0x0000000507007c0c */ /* 0x002fda000bf06270 */
[----:B------:R-:W-:Y:S05]  /*0070*/  @P0 EXIT ;  /* 0x000000000000094d */ /* 0x000fea0003800000 */
[----:B------:R-:W0:Y:S01]  /*0080*/  LDC.64 R2, c[0x0][0x388] ;  /* 0x0000e200ff027b82 */ /* 0x000e220000000a00 */
[----:B------:R-:W1:Y:S01]  /*0090*/  LDCU.64 UR6, c[0x0][0x358] ;  /* 0x00006b00ff0677ac */ /* 0x000e620008000a00 */
[----:B------:R-:W-:Y:S01]  /*00a0*/  IMAD R5, R7, 0x7, RZ ;  /* 0x0000000707057824 */ /* 0x000fe200078e02ff */
[----:B------:R-:W2:Y:S05]  /*00b0*/  LDCU UR4, c[0x0][0x398] ;  /* 0x00007300ff0477ac */ /* 0x000eaa0008000800 */
[----:B------:R-:W3:Y:S01]  /*00c0*/  LDC.64 R18, c[0x0][0x390] ;  /* 0x0000e400ff127b82 */ /* 0x000ee20000000a00 */
[----:B0-----:R-:W-:-:S05]  /*00d0*/  IMAD.WIDE R2, R5, 0x8, R2 ;  /* 0x0000000805027825 */ /* 0x001fca00078e0202 */
[----:B-1----:R-:W4:Y:S01]  /*00e0*/  LDG.E.64.CONSTANT R4, desc[UR6][R2.64] ;  /* 0x0000000602047981 */ /* 0x002f22000c1e9b00 */
[----:B---3--:R-:W-:-:S05]  /*00f0*/  IMAD.WIDE R18, R7, 0x30, R18 ;  /* 0x0000003007127825 */ /* 0x008fca00078e0212 */
[----:B------:R0:W5:Y:S01]  /*0100*/  LDG.E.64 R16, desc[UR6][R18.64+0x28] ;  /* 0x0000280612107981 */ /* 0x000162000c1e1b00 */
[----:B----4-:R-:W2:Y:S02]  /*0110*/  F2I.F64.FLOOR R4, R4 ;  /* 0x0000000400047311 */ /* 0x010ea40000305100 */
[----:B--2---:R-:W-:-:S13]  /*0120*/  ISETP.GE.AND P0, PT, R4, UR4, PT ;  /* 0x0000000404007c0c */ /* 0x004fda000bf06270 */
[----:B------:R-:W-:Y:S02]  /*0130*/  @P0 IMAD.MOV.U32 R6, RZ, RZ, 0x0 ;  /* 0x00000000ff060424 */ /* 0x000fe400078e00ff */
[----:B------:R-:W-:-:S05]  /*0140*/  @P0 IMAD.MOV.U32 R7, RZ, RZ, -0x40100000 ;  /* 0xbff00000ff070424 */ /* 0x000fca00078e00ff */
[----:B------:R0:W-:Y:S01]  /*0150*/  @P0 STG.E.64 desc[UR6][R18.64+0x20], R6 ;  /* 0x0000200612000986 */ /* 0x0001e2000c101b06 */
[----:B------:R-:W-:Y:S05]  /*0160*/  @P0 EXIT ;  /* 0x000000000000094d */ /* 0x000fea0003800000 */
[----:B------:R-:W2:Y:S01]  /*0170*/  LDG.E.64.CONSTANT R20, desc[UR6][R2.64+0x30] ;  /* 0x0000300602147981 */ /* 0x000ea2000c1e9b00 */
[----:B------:R-:W1:Y:S03]  /*0180*/  LDCU UR4, c[0x0][0x3a0] ;  /* 0x00007400ff0477ac */ /* 0x000e660008000800 */
[----:B------:R3:W5:Y:S04]  /*0190*/  LDG.E.64.CONSTANT R14, desc[UR6][R2.64+0x8] ;  /* 0x00000806020e7981 */ /* 0x000768000c1e9b00 */
[----:B------:R3:W5:Y:S04]  /*01a0*/  LDG.E.64.CONSTANT R12, desc[UR6][R2.64+0x10] ;  /* 0x00001006020c7981 */ /* 0x000768000c1e9b00 */
[----:B------:R3:W5:Y:S04]  /*01b0*/  LDG.E.64.CONSTANT R10, desc[UR6][R2.64+0x18] ;  /* 0x00001806020a7981 */ /* 0x000768000c1e9b00 */
[----:B------:R3:W5:Y:S04]  /*01c0*/  LDG.E.64.CONSTANT R8, desc[UR6][R2.64+0x20] ;  /* 0x0000200602087981 */ /* 0x000768000c1e9b00 */
[----:B0-----:R3:W5:Y:S01]  /*01d0*/  LDG.E.64.CONSTANT R6, desc[UR6][R2.64+0x28] ;  /* 0x0000280602067981 */ /* 0x001762000c1e9b00 */
[----:B------:R-:W0:Y:S01]  /*01e0*/  LDCU.64 UR8, c[0x0][0x3a8] ;  /* 0x00007500ff0877ac */ /* 0x000e220008000a00 */
[----:B------:R-:W-:Y:S01]  /*01f0*/  IMAD.MOV.U32 R29, RZ, RZ, 0x40590000 ;  /* 0x40590000ff1d7424 */ /* 0x000fe200078e00ff */
[----:B-1----:R-:W-:-:S03]  /*0200*/  UISETP.NE.AND UP0, UPT, UR4, URZ, UPT ;  /* 0x000000ff0400728c */ /* 0x002fc6000bf05270 */
[----:B------:R-:W-:Y:S01]  /*0210*/  UMOV UR4, URZ ;  /* 0x000000ff00047c82 */ /* 0x000fe20008000000 */
[----:B0-----:R-:W-:Y:S02]  /*0220*/  IMAD.U32 R22, RZ, RZ, UR8 ;  /* 0x00000008ff167e24 */ /* 0x001fe4000f8e00ff */
[----:B------:R-:W-:Y:S01]  /*0230*/  IMAD.U32 R23, RZ, RZ, UR9 ;  /* 0x00000009ff177e24 */ /* 0x000fe2000f8e00ff */
[----:B--2---:R3:W0:Y:S02]  /*0240*/  F2I.F64.FLOOR R5, R20 ;  /* 0x0000001400057311 */ /* 0x0046240000305100 */
[----:B------:R-:W-:Y:S05]  /*0250*/  BRA.U !UP0, `(.L_x_0) ;  /* 0x0000000108647547 */ /* 0x000fea000b800000 */
[----:B---3--:R-:W1:Y:S01]  /*0260*/  MUFU.RCP64H R3, 100 ;  /* 0x4059000000037908 */ /* 0x008e620000001800 */
[----:B------:R-:W-:Y:S02]  /*0270*/  HFMA2 R22, -RZ, RZ, 0, 0 ;  /* 0x00000000ff167431 */ /* 0x000fe400000001ff */
[----:B------:R-:W-:Y:S01]  /*0280*/  IMAD.MOV.U32 R23, RZ, RZ, 0x40590000 ;  /* 0x40590000ff177424 */ /* 0x000fe200078e00ff */
[----:B-----5:R-:W-:Y:S01]  /*0290*/  FSETP.GEU.AND P1, PT, |R7|, 6.5827683646048100446e-37, PT ;  /* 0x036000000700780b */ /* 0x020fe20003f2e200 */
[----:B------:R-:W-:Y:S01]  /*02a0*/  IMAD.MOV.U32 R2, RZ, RZ, 0x1 ;  /* 0x00000001ff027424 */ /* 0x000fe200078e00ff */
[----:B------:R-:W-:Y:S05]  /*02b0*/  BSSY.RECONVERGENT B0, `(.L_x_1) ;  /* 0x0000012000007945 */ /* 0x000fea0003800200 */
[----:B-1----:R-:W-:-:S08]  /*02c0*/  DFMA R20, R2, -R22, 1 ;  /* 0x3ff000000214742b */ /* 0x002fd00000000816 */
[----:B------:R-:W-:-:S08]  /*02d0*/  DFMA R20, R20, R20, R20 ;  /* 0x000000141414722b */ /* 0x000fd00000000014 */
[----:B------:R-:W-:-:S08]  /*02e0*/  DFMA R20, R2, R20, R2 ;  /* 0x000000140214722b */ /* 0x000fd00000000002 */
[----:B------:R-:W-:-:S08]  /*02f0*/  DFMA R2, R20, -R22, 1 ;  /* 0x3ff000001402742b */ /* 0x000fd00000000816 */
[----:B------:R-:W-:-:S08]  /*0300*/  DFMA R2, R20, R2, R20 ;  /* 0x000000021402722b */ /* 0x000fd00000000014 */
[----:B------:R-:W-:-:S08]  /*0310*/  DMUL R20, R6, R2 ;  /* 0x0000000206147228 */ /* 0x000fd00000000000 */
[----:B------:R-:W-:-:S08]  /*0320*/  DFMA R22, R20, -100, R6 ;  /* 0xc05900001416782b */ /* 0x000fd00000000006 */
[----:B------:R-:W-:-:S10]  /*0330*/  DFMA R2, R2, R22, R20 ;  /* 0x000000160202722b */ /* 0x000fd40000000014 */
[----:B------:R-:W-:-:S05]  /*0340*/  FFMA R0, RZ, 3.390625, R3 ;  /* 0x40590000ff007823 */ /* 0x000fca0000000003 */
[----:B------:R-:W-:-:S13]  /*0350*/  FSETP.GT.AND P0, PT, |R0|, 1.469367938527859385e-39, PT ;  /* 0x001000000000780b */ /* 0x000fda0003f04200 */
[----:B------:R-:W-:Y:S05]  /*0360*/  @P0 BRA P1, `(.L_x_2) ;  /* 0x0000000000180947 */ /* 0x000fea0000800000 */
[----:B------:R-:W-:Y:S01]  /*0370*/  IMAD.MOV.U32 R22, RZ, RZ, R6 ;  /* 0x000000ffff167224 */ /* 0x000fe200078e0006 */
[----:B------:R-:W-:Y:S01]  /*0380*/  MOV R2, 0x3b0 ;  /* 0x000003b000027802 */ /* 0x000fe20000000f00 */
[----:B------:R-:W-:-:S07]  /*0390*/  IMAD.MOV.U32 R23, RZ, RZ, R7 ;  /* 0x000000ffff177224 */ /* 0x000fce00078e0007 */
[----:B0-----:R-:W-:Y:S05]  /*03a0*/  CALL.REL.NOINC `($__internal_0_$__cuda_sm20_div_rn_f64_full) ;  /* 0x00000010008c7944 */ /* 0x001fea0003c00000 */
[----:B------:R-:W-:Y:S01]  /*03b0*/  IMAD.MOV.U32 R2, RZ, RZ, R30 ;  /* 0x000000ffff027224 */ /* 0x000fe200078e001e */
[----:B------:R-:W-:-:S07]  /*03c0*/  MOV R3, R31 ;  /* 0x0000001f00037202 */ /* 0x000fce0000000f00 */
.L_x_2:
[----:B------:R-:W-:Y:S05]  /*03d0*/  BSYNC.RECONVERGENT B0 ;  /* 0x0000000000007941 */ /* 0x000fea0003800200 */
.L_x_1:
[----:B------:R-:W-:-:S11]  /*03e0*/  DMUL R22, R16, R2 ;  /* 0x0000000210167228 */ /* 0x000fd60000000000 */
.L_x_0:
[----:B0-----:R-:W-:Y:S01]  /*03f0*/  ISETP.GE.AND P0, PT, R5, 0x1, PT ;  /* 0x000000010500780c */ /* 0x001fe20003f06270 */
[----:B------:R-:W0:Y:S01]  /*0400*/  LDCU UR8, c[0x0][0x398] ;  /* 0x00007300ff0877ac */ /* 0x000e220008000800 */
[----:B------:R-:W-:Y:S11]  /*0410*/  BSSY.RECONVERGENT B0, `(.L_x_3) ;  /* 0x000000c000007945 */ /* 0x000ff60003800200 */
[----:B------:R-:W-:Y:S05]  /*0420*/  @!P0 BRA `(.L_x_4) ;  /* 0x0000000000288947 */ /* 0x000fea0003800000 */
[----:B------:R-:W-:Y:S02]  /*0430*/  IMAD.MOV.U32 R0, RZ, RZ, RZ ;  /* 0x000000ffff007224 */ /* 0x000fe400078e00ff */
[----:B---3-5:R-:W-:Y:S02]  /*0440*/  IMAD.MOV.U32 R2, RZ, RZ, R16 ;  /* 0x000000ffff027224 */ /* 0x028fe400078e0010 */
[----:B------:R-:W-:-:S07]  /*0450*/  IMAD.MOV.U32 R3, RZ, RZ, R17 ;  /* 0x000000ffff037224 */ /* 0x000fce00078e0011 */
.L_x_6:
[----:B------:R-:W-:-:S14]  /*0460*/  DSETP.GT.AND P0, PT, R22, R2, PT ;  /* 0x000000021600722a */ /* 0x000fdc0003f04000 */
[----:B------:R-:W-:Y:S05]  /*0470*/  @P0 BRA `(.L_x_5) ;  /* 0x0000001000480947 */ /* 0x000fea0003800000 */
[----:B------:R-:W-:Y:S01]  /*0480*/  VIADD R0, R0, 0x1 ;  /* 0x0000000100007836 */ /* 0x000fe20000000000 */
[----:B------:R-:W-:Y:S02]  /*0490*/  DADD R2, R2, -R22 ;  /* 0x0000000002027229 */ /* 0x000fe40000000816 */
[----:B------:R-:W-:Y:S02]  /*04a0*/  DMUL R22, R8, R22 ;  /* 0x0000001608167228 */ /* 0x000fe40000000000 */
[----:B------:R-:W-:-:S13]  /*04b0*/  ISETP.NE.AND P0, PT, R0, R5, PT ;  /* 0x000000050000720c */ /* 0x000fda0003f05270 */
[----:B------:R-:W-:Y:S05]  /*04c0*/  @P0 BRA `(.L_x_6) ;  /* 0xfffffffc00e40947 */ /* 0x000fea000383ffff */
.L_x_4:
[----:B0-----:R-:W-:Y:S05]  /*04d0*/  BSYNC.RECONVERGENT B0 ;  /* 0x0000000000007941 */ /* 0x001fea0003800200 */
.L_x_3:
[----:B------:R-:W0:Y:S01]  /*04e0*/  LDCU UR5, c[0x0][0x3a0] ;  /* 0x00007400ff0577ac */ /* 0x000e220008000800 */
[----:B------:R-:W-:Y:S01]  /*04f0*/  BSSY.RECONVERGENT B0, `(.L_x_7) ;  /* 0x00000ff000007945 */ /* 0x000fe20003800200 */
[----:B0-----:R-:W-:-:S09]  /*0500*/  UISETP.NE.AND UP0, UPT, UR5, URZ, UPT ;  /* 0x000000ff0500728c */ /* 0x001fd2000bf05270 */
[----:B------:R-:W-:Y:S05]  /*0510*/  BRA.U !UP0, `(.L_x_8) ;  /* 0x0000000908187547 */ /* 0x000fea000b800000 */
[----:B---3--:R-:W0:Y:S01]  /*0520*/  MUFU.RCP64H R3, 100 ;  /* 0x4059000000037908 */ /* 0x008e220000001800 */
[----:B------:R-:W-:Y:S01]  /*0530*/  IMAD.MOV.U32 R20, RZ, RZ, 0x0 ;  /* 0x00000000ff147424 */ /* 0x000fe200078e00ff */
[----:B------:R-:W-:Y:S01]  /*0540*/  MOV R21, 0x40590000 ;  /* 0x4059000000157802 */ /* 0x000fe20000000f00 */
[----:B------:R-:W-:Y:S01]  /*0550*/  IMAD.MOV.U32 R2, RZ, RZ, 0x1 ;  /* 0x00000001ff027424 */ /* 0x000fe200078e00ff */
[----:B-----5:R-:W-:Y:S01]  /*0560*/  FSETP.GEU.AND P1, PT, |R7|, 6.5827683646048100446e-37, PT ;  /* 0x036000000700780b */ /* 0x020fe20003f2e200 */
[----:B------:R-:W-:Y:S04]  /*0570*/  BSSY.RECONVERGENT B1, `(.L_x_9) ;  /* 0x0000012000017945 */ /* 0x000fe80003800200 */
[----:B0-----:R-:W-:-:S08]  /*0580*/  DFMA R22, R2, -R20, 1 ;  /* 0x3ff000000216742b */ /* 0x001fd00000000814 */
        /* <DEDUP_REMOVED lines=13> */
[----:B------:R-:W-:Y:S05]  /*0660*/  CALL.REL.NOINC `($__internal_0_$__cuda_sm20_div_rn_f64_full) ;  /* 0x0000000c00dc7944 */ /* 0x000fea0003c00000 */
[----:B------:R-:W-:Y:S02]  /*0670*/  IMAD.MOV.U32 R2, RZ, RZ, R30 ;  /* 0x000000ffff027224 */ /* 0x000fe400078e001e */
[----:B------:R-:W-:-:S07]  /*0680*/  IMAD.MOV.U32 R3, RZ, RZ, R31 ;  /* 0x000000ffff037224 */ /* 0x000fce00078e001f */
.L_x_10:
[----:B------:R-:W-:Y:S05]  /*0690*/  BSYNC.RECONVERGENT B1 ;  /* 0x0000000000017941 */ /* 0x000fea0003800200 */
.L_x_9:
[----:B------:R-:W-:Y:S01]  /*06a0*/  BSSY.RECONVERGENT B2, `(.L_x_11) ;  /* 0x000006c000027945 */ /* 0x000fe20003800200 */
[----:B------:R-:W-:Y:S01]  /*06b0*/  MOV R25, RZ ;  /* 0x000000ff00197202 */ /* 0x000fe20000000f00 */
[----:B------:R-:W-:Y:S01]  /*06c0*/  IMAD.MOV.U32 R24, RZ, RZ, R4 ;  /* 0x000000ffff187224 */ /* 0x000fe200078e0004 */
[----:B------:R-:W-:Y:S01]  /*06d0*/  CS2R R6, SRZ ;  /* 0x0000000000067805 */ /* 0x000fe2000001ff00 */
[--C-:B------:R-:W-:Y:S02]  /*06e0*/  IMAD.MOV.U32 R22, RZ, RZ, R16.reuse ;  /* 0x000000ffff167224 */ /* 0x100fe400078e0010 */
[--C-:B------:R-:W-:Y:S02]  /*06f0*/  IMAD.MOV.U32 R23, RZ, RZ, R17.reuse ;  /* 0x000000ffff177224 */ /* 0x100fe400078e0011 */
[----:B------:R-:W-:Y:S02]  /*0700*/  IMAD.MOV.U32 R20, RZ, RZ, R16 ;  /* 0x000000ffff147224 */ /* 0x000fe400078e0010 */
[----:B------:R-:W-:-:S07]  /*0710*/  IMAD.MOV.U32 R21, RZ, RZ, R17 ;  /* 0x000000ffff157224 */ /* 0x000fce00078e0011 */
.L_x_29:
[----:B------:R-:W-:Y:S01]  /*0720*/  ISETP.GE.AND P0, PT, R4, 0x1, PT ;  /* 0x000000010400780c */ /* 0x000fe20003f06270 */
[----:B------:R-:W-:Y:S04]  /*0730*/  BSSY.RECONVERGENT B1, `(.L_x_12) ;  /* 0x000005e000017945 */ /* 0x000fe80003800200 */
[----:B------:R-:W-:Y:S08]  /*0740*/  BSSY.RELIABLE B3, `(.L_x_13) ;  /* 0x000001c000037945 */ /* 0x000ff00003800100 */
[----:B------:R-:W-:Y:S05]  /*0750*/  @!P0 BRA `(.L_x_14) ;  /* 0x0000000000588947 */ /* 0x000fea0003800000 */
[----:B------:R-:W-:Y:S01]  /*0760*/  HFMA2 R29, -RZ, RZ, 0, 0 ;  /* 0x00000000ff1d7431 */ /* 0x000fe200000001ff */
[----:B------:R-:W-:Y:S06]  /*0770*/  BSSY.RECONVERGENT B4, `(.L_x_15) ;  /* 0x000000f000047945 */ /* 0x000fec0003800200 */
.L_x_18:
[----:B------:R-:W-:Y:S01]  /*0780*/  ISETP.GT.AND P1, PT, R24, R29, PT ;  /* 0x0000001d1800720c */ /* 0x000fe20003f24270 */
[----:B------:R-:W-:Y:S01]  /*0790*/  BSSY.RECONVERGENT B5, `(.L_x_16) ;  /* 0x0000009000057945 */ /* 0x000fe20003800200 */
[----:B------:R-:W-:-:S11]  /*07a0*/  PLOP3.LUT P0, PT, PT, PT, PT, 0x8, 0x80 ;  /* 0x000000000080781c */ /* 0x000fd60003f0e170 */
[----:B------:R-:W-:Y:S05]  /*07b0*/  @!P1 BRA `(.L_x_17) ;  /* 0x0000000000189947 */ /* 0x000fea0003800000 */
[----:B------:R-:W0:Y:S01]  /*07c0*/  LDC.64 R26, c[0x0][0x380] ;  /* 0x0000e000ff1a7b82 */ /* 0x000e220000000a00 */
[----:B------:R-:W-:-:S05]  /*07d0*/  LOP3.LUT R31, RZ, R29, RZ, 0x33, !PT ;  /* 0x0000001dff1f7212 */ /* 0x000fca00078e33ff */
[----:B------:R-:W-:-:S04]  /*07e0*/  IMAD.IADD R31, R24, 0x1, R31 ;  /* 0x00000001181f7824 */ /* 0x000fc800078e021f */
[----:B0-----:R-:W-:-:S06]  /*07f0*/  IMAD.WIDE R26, R31, 0x8, R26 ;  /* 0x000000081f1a7825 */ /* 0x001fcc00078e021a */
[----:B------:R-:W2:Y:S02]  /*0800*/  LDG.E.64.CONSTANT R26, desc[UR6][R26.64] ;  /* 0x000000061a1a7981 */ /* 0x000ea4000c1e9b00 */
[----:B--2---:R-:W-:-:S14]  /*0810*/  DSETP.LEU.AND P0, PT, R26, R14, PT ;  /* 0x0000000e1a00722a */ /* 0x004fdc0003f0b000 */
.L_x_17:
[----:B------:R-:W-:Y:S05]  /*0820*/  BSYNC.RECONVERGENT B5 ;  /* 0x0000000000057941 */ /* 0x000fea0003800200 */
.L_x_16:
[----:B------:R-:W-:-:S05]  /*0830*/  VIADD R29, R29, 0x1 ;  /* 0x000000011d1d7836 */ /* 0x000fca0000000000 */
[----:B------:R-:W-:-:S13]  /*0840*/  ISETP.LT.AND P1, PT, R29, R4, PT ;  /* 0x000000041d00720c */ /* 0x000fda0003f21270 */
[----:B------:R-:W-:Y:S05]  /*0850*/  @P0 BRA P1, `(.L_x_18) ;  /* 0xfffffffc00c80947 */ /* 0x000fea000083ffff */
[----:B------:R-:W-:Y:S05]  /*0860*/  BSYNC.RECONVERGENT B4 ;  /* 0x0000000000047941 */ /* 0x000fea0003800200 */
.L_x_15:
[----:B------:R-:W0:Y:S02]  /*0870*/  LDCU UR5, c[0x0][0x398] ;  /* 0x00007300ff0577ac */ /* 0x000e240008000800 */
[----:B0-----:R-:W-:-:S13]  /*0880*/  ISETP.LT.AND P1, PT, R24, UR5, PT ;  /* 0x0000000518007c0c */ /* 0x001fda000bf21270 */
[----:B------:R-:W-:Y:S05]  /*0890*/  @P0 BRA P1, `(.L_x_19) ;  /* 0x0000000000180947 */ /* 0x000fea0000800000 */
[----:B------:R-:W-:Y:S05]  /*08a0*/  BREAK.RELIABLE B3 ;  /* 0x0000000000037942 */ /* 0x000fea0003800100 */
[----:B------:R-:W-:Y:S05]  /*08b0*/  BRA `(.L_x_20) ;  /* 0x0000000400147947 */ /* 0x000fea0003800000 */
.L_x_14:
[----:B------:R-:W0:Y:S02]  /*08c0*/  LDCU UR5, c[0x0][0x398] ;  /* 0x00007300ff0577ac */ /* 0x000e240008000800 */
[----:B0-----:R-:W-:-:S13]  /*08d0*/  ISETP.GE.AND P0, PT, R24, UR5, PT ;  /* 0x0000000518007c0c */ /* 0x001fda000bf06270 */
[----:B------:R-:W-:Y:S05]  /*08e0*/  @P0 BREAK.RELIABLE B3 ;  /* 0x0000000000030942 */ /* 0x000fea0003800100 */
[----:B------:R-:W-:Y:S05]  /*08f0*/  @P0 BRA `(.L_x_20) ;  /* 0x0000000400040947 */ /* 0x000fea0003800000 */
.L_x_19:
[----:B------:R-:W-:Y:S05]  /*0900*/  BSYNC.RELIABLE B3 ;  /* 0x0000000000037941 */ /* 0x000fea0003800100 */
.L_x_13:
[----:B------:R-:W-:-:S07]  /*0910*/  IMAD.MOV.U32 R0, RZ, RZ, R24 ;  /* 0x000000ffff007224 */ /* 0x000fce00078e0018 */
.L_x_22:
[----:B------:R-:W0:Y:S02]  /*0920*/  LDC.64 R26, c[0x0][0x380] ;  /* 0x0000e000ff1a7b82 */ /* 0x000e240000000a00 */
[----:B0-----:R-:W-:-:S06]  /*0930*/  IMAD.WIDE R26, R0, 0x8, R26 ;  /* 0x00000008001a7825 */ /* 0x001fcc00078e021a */
[----:B------:R-:W2:Y:S02]  /*0940*/  LDG.E.64.CONSTANT R26, desc[UR6][R26.64] ;  /* 0x000000061a1a7981 */ /* 0x000ea4000c1e9b00 */
[----:B--2---:R-:W-:-:S14]  /*0950*/  DSETP.GEU.AND P0, PT, R26, R12, PT ;  /* 0x0000000c1a00722a */ /* 0x004fdc0003f0e000 */
[----:B------:R-:W-:Y:S05]  /*0960*/  @P0 BRA `(.L_x_21) ;  /* 0x0000000000140947 */ /* 0x000fea0003800000 */
[----:B------:R-:W0:Y:S01]  /*0970*/  LDCU UR5, c[0x0][0x398] ;  /* 0x00007300ff0577ac */ /* 0x000e220008000800 */
[----:B------:R-:W-:-:S05]  /*0980*/  VIADD R0, R0, 0x1 ;  /* 0x0000000100007836 */ /* 0x000fca0000000000 */
[----:B0-----:R-:W-:-:S13]  /*0990*/  ISETP.GE.AND P0, PT, R0, UR5, PT ;  /* 0x0000000500007c0c */ /* 0x001fda000bf06270 */
[----:B------:R-:W-:Y:S05]  /*09a0*/  @!P0 BRA `(.L_x_22) ;  /* 0xfffffffc00dc8947 */ /* 0x000fea000383ffff */
[----:B------:R-:W-:Y:S05]  /*09b0*/  BRA `(.L_x_20) ;  /* 0x0000000000d47947 */ /* 0x000fea0003800000 */
.L_x_21:
[----:B------:R-:W-:-:S14]  /*09c0*/  DSETP.GE.AND P0, PT, R26, R12, PT ;  /* 0x0000000c1a00722a */ /* 0x000fdc0003f06000 */
[----:B------:R-:W-:Y:S05]  /*09d0*/  @!P0 BRA `(.L_x_20) ;  /* 0x0000000000cc8947 */ /* 0x000fea0003800000 */
[----:B------:R-:W-:Y:S01]  /*09e0*/  ISETP.GE.AND P0, PT, R5, 0x1, PT ;  /* 0x000000010500780c */ /* 0x000fe20003f06270 */
[----:B------:R-:W-:-:S12]  /*09f0*/  BSSY.RECONVERGENT B3, `(.L_x_23) ;  /* 0x000000d000037945 */ /* 0x000fd80003800200 */
[----:B------:R-:W-:Y:S05]  /*0a00*/  @!P0 BRA `(.L_x_24) ;  /* 0x00000000002c8947 */ /* 0x000fea0003800000 */
[----:B------:R-:W-:Y:S01]  /*0a10*/  DMUL R26, R22, R2 ;  /* 0x00000002161a7228 */ /* 0x000fe20000000000 */
[----:B------:R-:W-:Y:S01]  /*0a20*/  IMAD.MOV.U32 R24, RZ, RZ, RZ ;  /* 0x000000ffff187224 */ /* 0x000fe200078e00ff */
[----:B------:R-:W-:Y:S01]  /*0a30*/  MOV R28, R22 ;  /* 0x00000016001c7202 */ /* 0x000fe20000000f00 */
[----:B------:R-:W-:-:S08]  /*0a40*/  IMAD.MOV.U32 R29, RZ, RZ, R23 ;  /* 0x000000ffff1d7224 */ /* 0x000fd000078e0017 */
.L_x_26:
[----:B------:R-:W-:-:S14]  /*0a50*/  DSETP.GT.AND P0, PT, R26, R28, PT ;  /* 0x0000001c1a00722a */ /* 0x000fdc0003f04000 */
[----:B------:R-:W-:Y:S05]  /*0a60*/  @P0 BRA `(.L_x_25) ;  /* 0x0000000800bc0947 */ /* 0x000fea0003800000 */
[----:B------:R-:W-:Y:S01]  /*0a70*/  VIADD R24, R24, 0x1 ;  /* 0x0000000118187836 */ /* 0x000fe20000000000 */
[----:B------:R-:W-:Y:S02]  /*0a80*/  DADD R28, R28, -R26 ;  /* 0x000000001c1c7229 */ /* 0x000fe4000000081a */
[----:B------:R-:W-:Y:S02]  /*0a90*/  DMUL R26, R8, R26 ;  /* 0x0000001a081a7228 */ /* 0x000fe40000000000 */
[----:B------:R-:W-:-:S13]  /*0aa0*/  ISETP.NE.AND P0, PT, R24, R5, PT ;  /* 0x000000051800720c */ /* 0x000fda0003f05270 */
[----:B------:R-:W-:Y:S05]  /*0ab0*/  @P0 BRA `(.L_x_26) ;  /* 0xfffffffc00e40947 */ /* 0x000fea000383ffff */
.L_x_24:
[----:B------:R-:W-:Y:S05]  /*0ac0*/  BSYNC.RECONVERGENT B3 ;  /* 0x0000000000037941 */ /* 0x000fea0003800200 */
.L_x_23:
[----:B------:R-:W0:Y:S01]  /*0ad0*/  LDC R31, c[0x0][0x398] ;  /* 0x0000e600ff1f7b82 */ /* 0x000e220000000800 */
[----:B------:R-:W-:Y:S01]  /*0ae0*/  DMUL R26, R22, R2 ;  /* 0x00000002161a7228 */ /* 0x000fe20000000000 */
[----:B------:R-:W-:Y:S02]  /*0af0*/  IMAD.MOV.U32 R24, RZ, RZ, R0 ;  /* 0x000000ffff187224 */ /* 0x000fe400078e0000 */
[----:B------:R-:W-:Y:S02]  /*0b00*/  VIADD R7, R7, 0x1 ;  /* 0x0000000107077836 */ /* 0x000fe40000000000 */
[----:B0-----:R-:W-:-:S05]  /*0b10*/  VIADD R31, R31, 0xffffffff ;  /* 0xffffffff1f1f7836 */ /* 0x001fca0000000000 */
[----:B------:R-:W-:-:S04]  /*0b20*/  ISETP.GE.AND P0, PT, R0, R31, PT ;  /* 0x0000001f0000720c */ /* 0x000fc80003f06270 */
[----:B------:R-:W-:-:S13]  /*0b30*/  ISETP.LT.OR P0, PT, R5, 0x1, P0 ;  /* 0x000000010500780c */ /* 0x000fda0000701670 */
[----:B------:R-:W-:-:S14]  /*0b40*/  DSETP.GT.OR P0, PT, R26, R22, P0 ;  /* 0x000000161a00722a */ /* 0x000fdc0000704400 */
[----:B------:R-:W-:Y:S05]  /*0b50*/  @P0 BRA `(.L_x_20) ;  /* 0x00000000006c0947 */ /* 0x000fea0003800000 */
[----:B------:R-:W-:-:S07]  /*0b60*/  MOV R30, RZ ;  /* 0x000000ff001e7202 */ /* 0x000fce0000000f00 */
.L_x_28:
[----:B------:R-:W0:Y:S02]  /*0b70*/  LDC.64 R28, c[0x0][0x380] ;  /* 0x0000e000ff1c7b82 */ /* 0x000e240000000a00 */
[----:B0-----:R-:W-:-:S06]  /*0b80*/  IMAD.WIDE R28, R0, 0x8, R28 ;  /* 0x00000008001c7825 */ /* 0x001fcc00078e021c */
[----:B------:R-:W2:Y:S01]  /*0b90*/  LDG.E.64.CONSTANT R28, desc[UR6][R28.64+0x8] ;  /* 0x000008061c1c7981 */ /* 0x000ea2000c1e9b00 */
[----:B------:R-:W-:Y:S01]  /*0ba0*/  DADD R22, -R26, R22 ;  /* 0x000000001a167229 */ /* 0x000fe20000000116 */
[----:B------:R-:W-:Y:S02]  /*0bb0*/  VIADD R24, R0, 0x1 ;  /* 0x0000000100187836 */ /* 0x000fe40000000000 */
[----:B------:R-:W-:Y:S01]  /*0bc0*/  VIADD R6, R6, 0x1 ;  /* 0x0000000106067836 */ /* 0x000fe20000000000 */
[----:B--2---:R-:W-:-:S14]  /*0bd0*/  DSETP.GE.AND P0, PT, R28, R10, PT ;  /* 0x0000000a1c00722a */ /* 0x004fdc0003f06000 */
[----:B------:R-:W-:Y:S05]  /*0be0*/  @P0 BRA `(.L_x_27) ;  /* 0x0000000000200947 */ /* 0x000fea0003800000 */
[----:B------:R-:W-:Y:S01]  /*0bf0*/  DMUL R26, R8, R26 ;  /* 0x0000001a081a7228 */ /* 0x000fe20000000000 */
[----:B------:R-:W-:Y:S01]  /*0c00*/  VIADD R30, R30, 0x1 ;  /* 0x000000011e1e7836 */ /* 0x000fe20000000000 */
[----:B------:R-:W-:Y:S01]  /*0c10*/  ISETP.GE.AND P0, PT, R24, R31, PT ;  /* 0x0000001f1800720c */ /* 0x000fe20003f06270 */
[----:B------:R-:W-:-:S03]  /*0c20*/  IMAD.MOV.U32 R0, RZ, RZ, R24 ;  /* 0x000000ffff007224 */ /* 0x000fc600078e0018 */
[----:B------:R-:W-:Y:S02]  /*0c30*/  ISETP.LT.AND P0, PT, R30, R5, !P0 ;  /* 0x000000051e00720c */ /* 0x000fe40004701270 */
[----:B------:R-:W-:-:S14]  /*0c40*/  DSETP.LEU.AND P1, PT, R26, R22, PT ;  /* 0x000000161a00722a */ /* 0x000fdc0003f2b000 */
[----:B------:R-:W-:Y:S05]  /*0c50*/  @P0 BRA P1, `(.L_x_28) ;  /* 0xfffffffc00c40947 */ /* 0x000fea000083ffff */
[----:B------:R-:W-:Y:S05]  /*0c60*/  BRA `(.L_x_20) ;  /* 0x0000000000287947 */ /* 0x000fea0003800000 */
.L_x_27:
[----:B------:R-:W-:Y:S01]  /*0c70*/  DFMA R22, R10, R26, R22 ;  /* 0x0000001a0a16722b */ /* 0x000fe20000000016 */
[----:B------:R-:W-:Y:S01]  /*0c80*/  MOV R0, R21 ;  /* 0x0000001500007202 */ /* 0x000fe20000000f00 */
[----:B------:R-:W-:-:S06]  /*0c90*/  VIADD R25, R25, 0x1 ;  /* 0x0000000119197836 */ /* 0x000fcc0000000000 */
[----:B------:R-:W-:Y:S02]  /*0ca0*/  DSETP.MAX.AND P0, P1, R20, R22, PT ;  /* 0x000000161400722a */ /* 0x000fe4000390f000 */
[----:B------:R-:W-:Y:S02]  /*0cb0*/  IMAD.MOV.U32 R27, RZ, RZ, R23 ;  /* 0x000000ffff1b7224 */ /* 0x000fe400078e0017 */
[----:B------:R-:W-:-:S03]  /*0cc0*/  IMAD.MOV.U32 R21, RZ, RZ, R22 ;  /* 0x000000ffff157224 */ /* 0x000fc600078e0016 */
[----:B------:R-:W-:Y:S02]  /*0cd0*/  FSEL R29, R0, R27, P0 ;  /* 0x0000001b001d7208 */ /* 0x000fe40000000000 */
[----:B------:R-:W-:-:S05]  /*0ce0*/  SEL R20, R20, R21, P0 ;  /* 0x0000001514147207 */ /* 0x000fca0000000000 */
[----:B------:R-:W-:-:S05]  /*0cf0*/  @P1 LOP3.LUT R29, R27, 0x80000, RZ, 0xfc, !PT ;  /* 0x000800001b1d1812 */ /* 0x000fca00078efcff */
[----:B------:R-:W-:-:S07]  /*0d00*/  IMAD.MOV.U32 R21, RZ, RZ, R29 ;  /* 0x000000ffff157224 */ /* 0x000fce00078e001d */
.L_x_20:
[----:B------:R-:W-:Y:S05]  /*0d10*/  BSYNC.RECONVERGENT B1 ;  /* 0x0000000000017941 */ /* 0x000fea0003800200 */
.L_x_12:
[----:B------:R-:W0:Y:S01]  /*0d20*/  LDCU UR5, c[0x0][0x398] ;  /* 0x00007300ff0577ac */ /* 0x000e220008000800 */
[----:B------:R-:W-:-:S04]  /*0d30*/  IADD3 R24, PT, PT, R24, 0x1, RZ ;  /* 0x0000000118187810 */ /* 0x000fc80007ffe0ff */
[----:B0-----:R-:W-:-:S13]  /*0d40*/  ISETP.GE.AND P0, PT, R24, UR5, PT ;  /* 0x0000000518007c0c */ /* 0x001fda000bf06270 */
[----:B------:R-:W-:Y:S05]  /*0d50*/  @!P0 BRA `(.L_x_29) ;  /* 0xfffffff800708947 */ /* 0x000fea000383ffff */
[----:B------:R-:W-:Y:S05]  /*0d60*/  BSYNC.RECONVERGENT B2 ;  /* 0x0000000000027941 */ /* 0x000fea0003800200 */
.L_x_11:
[----:B------:R-:W-:Y:S05]  /*0d70*/  BRA `(.L_x_30) ;  /* 0x0000000400d87947 */ /* 0x000fea0003800000 */
.L_x_8:
[----:B------:R-:W-:Y:S01]  /*0d80*/  IMAD.MOV.U32 R25, RZ, RZ, RZ ;  /* 0x000000ffff197224 */ /* 0x000fe200078e00ff */
[----:B---3-5:R-:W-:Y:S01]  /*0d90*/  MOV R20, R16 ;  /* 0x0000001000147202 */ /* 0x028fe20000000f00 */
[----:B------:R-:W-:Y:S01]  /*0da0*/  IMAD.MOV.U32 R0, RZ, RZ, R4 ;  /* 0x000000ffff007224 */ /* 0x000fe200078e0004 */
[----:B------:R-:W-:Y:S01]  /*0db0*/  CS2R R6, SRZ ;  /* 0x0000000000067805 */ /* 0x000fe2000001ff00 */
[----:B------:R-:W-:Y:S02]  /*0dc0*/  IMAD.MOV.U32 R22, RZ, RZ, R16 ;  /* 0x000000ffff167224 */ /* 0x000fe400078e0010 */
[--C-:B------:R-:W-:Y:S02]  /*0dd0*/  IMAD.MOV.U32 R23, RZ, RZ, R17.reuse ;  /* 0x000000ffff177224 */ /* 0x100fe400078e0011 */
[----:B------:R-:W-:-:S07]  /*0de0*/  IMAD.MOV.U32 R21, RZ, RZ, R17 ;  /* 0x000000ffff157224 */ /* 0x000fce00078e0011 */
.L_x_46:
[----:B------:R-:W-:Y:S01]  /*0df0*/  ISETP.GE.AND P0, PT, R4, 0x1, PT ;  /* 0x000000010400780c */ /* 0x000fe20003f06270 */
[----:B------:R-:W-:Y:S04]  /*0e00*/  BSSY.RECONVERGENT B1, `(.L_x_31) ;  /* 0x0000069000017945 */ /* 0x000fe80003800200 */
[----:B------:R-:W-:Y:S08]  /*0e10*/  BSSY.RELIABLE B2, `(.L_x_32) ;  /* 0x000001e000027945 */ /* 0x000ff00003800100 */
[----:B------:R-:W-:Y:S05]  /*0e20*/  @P0 BRA `(.L_x_33) ;  /* 0x0000000000180947 */ /* 0x000fea0003800000 */
[----:B------:R-:W0:Y:S01]  /*0e30*/  LDCU UR5, c[0x0][0x398] ;  /* 0x00007300ff0577ac */ /* 0x000e220008000800 */
[----:B------:R-:W-:Y:S01]  /*0e40*/  IMAD.MOV.U32 R2, RZ, RZ, R0 ;  /* 0x000000ffff027224 */ /* 0x000fe200078e0000 */
[----:B0-----:R-:W-:-:S13]  /*0e50*/  ISETP.GE.AND P0, PT, R0, UR5, PT ;  /* 0x0000000500007c0c */ /* 0x001fda000bf06270 */
[----:B------:R-:W-:Y:S05]  /*0e60*/  @P0 BREAK.RELIABLE B2 ;  /* 0x0000000000020942 */ /* 0x000fea0003800100 */
[----:B------:R-:W-:Y:S05]  /*0e70*/  @!P0 BRA `(.L_x_34) ;  /* 0x00000000005c8947 */ /* 0x000fea0003800000 */
[----:B------:R-:W-:Y:S05]  /*0e80*/  BRA `(.L_x_35) ;  /* 0x0000000400807947 */ /* 0x000fea0003800000 */
.L_x_33:
[----:B------:R-:W-:Y:S01]  /*0e90*/  BSSY.RECONVERGENT B3, `(.L_x_36) ;  /* 0x0000010000037945 */ /* 0x000fe20003800200 */
[----:B------:R-:W-:-:S07]  /*0ea0*/  IMAD.MOV.U32 R27, RZ, RZ, RZ ;  /* 0x000000ffff1b7224 */ /* 0x000fce00078e00ff */
.L_x_39:
        /* <DEDUP_REMOVED lines=10> */
.L_x_38:
[----:B------:R-:W-:Y:S05]  /*0f50*/  BSYNC.RECONVERGENT B4 ;  /* 0x0000000000047941 */ /* 0x000fea0003800200 */
.L_x_37:
[----:B------:R-:W-:-:S04]  /*0f60*/  IADD3 R27, PT, PT, R27, 0x1, RZ ;  /* 0x000000011b1b7810 */ /* 0x000fc80007ffe0ff */
[----:B------:R-:W-:-:S13]  /*0f70*/  ISETP.LT.AND P1, PT, R27, R4, PT ;  /* 0x000000041b00720c */ /* 0x000fda0003f21270 */
[----:B------:R-:W-:Y:S05]  /*0f80*/  @P0 BRA P1, `(.L_x_39) ;  /* 0xfffffffc00c80947 */ /* 0x000fea000083ffff */
[----:B------:R-:W-:Y:S05]  /*0f90*/  BSYNC.RECONVERGENT B3 ;  /* 0x0000000000037941 */ /* 0x000fea0003800200 */
.L_x_36:
[----:B------:R-:W0:Y:S02]  /*0fa0*/  LDCU UR5, c[0x0][0x398] ;  /* 0x00007300ff0577ac */ /* 0x000e240008000800 */
[----:B0-----:R-:W-:-:S13]  /*0fb0*/  ISETP.LT.AND P0, PT, R0, UR5, P0 ;  /* 0x0000000500007c0c */ /* 0x001fda0008701270 */
[----:B------:R-:W-:Y:S05]  /*0fc0*/  @!P0 BREAK.RELIABLE B2 ;  /* 0x0000000000028942 */ /* 0x000fea0003800100 */
[----:B------:R-:W-:Y:S05]  /*0fd0*/  @!P0 BRA `(.L_x_35) ;  /* 0x00000004002c8947 */ /* 0x000fea0003800000 */
[----:B------:R-:W-:-:S07]  /*0fe0*/  IMAD.MOV.U32 R2, RZ, RZ, R0 ;  /* 0x000000ffff027224 */ /* 0x000fce00078e0000 */
.L_x_34:
[----:B------:R-:W-:Y:S05]  /*0ff0*/  BSYNC.RELIABLE B2 ;  /* 0x0000000000027941 */ /* 0x000fea0003800100 */
.L_x_32:
[----:B------:R-:W0:Y:S02]  /*1000*/  LDC.64 R26, c[0x0][0x380] ;  /* 0x0000e000ff1a7b82 */ /* 0x000e240000000a00 */
[----:B0-----:R-:W-:-:S06]  /*1010*/  IMAD.WIDE R26, R2, 0x8, R26 ;  /* 0x00000008021a7825 */ /* 0x001fcc00078e021a */
[----:B------:R-:W2:Y:S02]  /*1020*/  LDG.E.64.CONSTANT R26, desc[UR6][R26.64] ;  /* 0x000000061a1a7981 */ /* 0x000ea4000c1e9b00 */
[----:B--2---:R-:W-:-:S14]  /*1030*/  DSETP.GEU.AND P0, PT, R26, R12, PT ;  /* 0x0000000c1a00722a */ /* 0x004fdc0003f0e000 */
[----:B------:R-:W-:Y:S05]  /*1040*/  @P0 BRA `(.L_x_40) ;  /* 0x0000000000100947 */ /* 0x000fea0003800000 */
[----:B------:R-:W-:-:S05]  /*1050*/  VIADD R2, R2, 0x1 ;  /* 0x0000000102027836 */ /* 0x000fca0000000000 */
[----:B------:R-:W-:-:S13]  /*1060*/  ISETP.GE.AND P0, PT, R2, UR8, PT ;  /* 0x0000000802007c0c */ /* 0x000fda000bf06270 */
[----:B------:R-:W-:Y:S05]  /*1070*/  @!P0 BRA `(.L_x_32) ;  /* 0xfffffffc00e08947 */ /* 0x000fea000383ffff */
[----:B------:R-:W-:Y:S05]  /*1080*/  BRA `(.L_x_35) ;  /* 0x0000000400007947 */ /* 0x000fea0003800000 */
.L_x_40:
[----:B------:R-:W-:-:S14]  /*1090*/  DSETP.GE.AND P0, PT, R26, R12, PT ;  /* 0x0000000c1a00722a */ /* 0x000fdc0003f06000 */
[----:B------:R-:W-:Y:S05]  /*10a0*/  @!P0 BRA `(.L_x_35) ;  /* 0x0000000000f88947 */ /* 0x000fea0003800000 */
[----:B------:R-:W-:Y:S01]  /*10b0*/  ISETP.GE.AND P0, PT, R5, 0x1, PT ;  /* 0x000000010500780c */ /* 0x000fe20003f06270 */
[----:B------:R-:W-:-:S12]  /*10c0*/  BSSY.RECONVERGENT B2, `(.L_x_41) ;  /* 0x000000f000027945 */ /* 0x000fd80003800200 */
[----:B------:R-:W-:Y:S05]  /*10d0*/  @!P0 BRA `(.L_x_42) ;  /* 0x0000000000348947 */ /* 0x000fea0003800000 */
[----:B------:R-:W0:Y:S01]  /*10e0*/  LDCU.64 UR10, c[0x0][0x3a8] ;  /* 0x00007500ff0a77ac */ /* 0x000e220008000a00 */
[----:B------:R-:W-:Y:S01]  /*10f0*/  IMAD.MOV.U32 R0, RZ, RZ, RZ ;  /* 0x000000ffff007224 */ /* 0x000fe200078e00ff */
[----:B------:R-:W-:Y:S01]  /*1100*/  MOV R29, R23 ;  /* 0x00000017001d7202 */ /* 0x000fe20000000f00 */
[----:B------:R-:W-:Y:S02]  /*1110*/  IMAD.MOV.U32 R28, RZ, RZ, R22 ;  /* 0x000000ffff1c7224 */ /* 0x000fe400078e0016 */
[----:B0-----:R-:W-:Y:S02]  /*1120*/  IMAD.U32 R26, RZ, RZ, UR10 ;  /* 0x0000000aff1a7e24 */ /* 0x001fe4000f8e00ff */
[----:B------:R-:W-:-:S07]  /*1130*/  IMAD.U32 R27, RZ, RZ, UR11 ;  /* 0x0000000bff1b7e24 */ /* 0x000fce000f8e00ff */
.L_x_43:
[----:B------:R-:W-:-:S14]  /*1140*/  DSETP.GT.AND P0, PT, R26, R28, PT ;  /* 0x0000001c1a00722a */ /* 0x000fdc0003f04000 */
[----:B------:R-:W-:Y:S05]  /*1150*/  @P0 BRA `(.L_x_25) ;  /* 0x0000000400000947 */ /* 0x000fea0003800000 */
[----:B------:R-:W-:Y:S01]  /*1160*/  VIADD R0, R0, 0x1 ;  /* 0x0000000100007836 */ /* 0x000fe20000000000 */
[----:B------:R-:W-:Y:S02]  /*1170*/  DADD R28, R28, -R26 ;  /* 0x000000001c1c7229 */ /* 0x000fe4000000081a */
[----:B------:R-:W-:Y:S02]  /*1180*/  DMUL R26, R8, R26 ;  /* 0x0000001a081a7228 */ /* 0x000fe40000000000 */
[----:B------:R-:W-:-:S13]  /*1190*/  ISETP.NE.AND P0, PT, R0, R5, PT ;  /* 0x000000050000720c */ /* 0x000fda0003f05270 */
[----:B------:R-:W-:Y:S05]  /*11a0*/  @P0 BRA `(.L_x_43) ;  /* 0xfffffffc00e40947 */ /* 0x000fea000383ffff */
.L_x_42:
[----:B------:R-:W-:Y:S05]  /*11b0*/  BSYNC.RECONVERGENT B2 ;  /* 0x0000000000027941 */ /* 0x000fea0003800200 */
.L_x_41:
[----:B------:R-:W0:Y:S01]  /*11c0*/  LDC R3, c[0x0][0x398] ;  /* 0x0000e600ff037b82 */ /* 0x000e220000000800 */
[----:B------:R-:W-:Y:S01]  /*11d0*/  MOV R0, R2 ;  /* 0x0000000200007202 */ /* 0x000fe20000000f00 */
[----:B------:R-:W-:-:S06]  /*11e0*/  VIADD R7, R7, 0x1 ;  /* 0x0000000107077836 */ /* 0x000fcc0000000000 */
[----:B------:R-:W1:Y:S01]  /*11f0*/  LDC.64 R26, c[0x0][0x3a8] ;  /* 0x0000ea00ff1a7b82 */ /* 0x000e620000000a00 */
[----:B0-----:R-:W-:-:S05]  /*1200*/  VIADD R3, R3, 0xffffffff ;  /* 0xffffffff03037836 */ /* 0x001fca0000000000 */
[----:B------:R-:W-:-:S04]  /*1210*/  ISETP.GE.AND P0, PT, R2, R3, PT ;  /* 0x000000030200720c */ /* 0x000fc80003f06270 */
[----:B------:R-:W-:-:S13]  /*1220*/  ISETP.LT.OR P0, PT, R5, 0x1, P0 ;  /* 0x000000010500780c */ /* 0x000fda0000701670 */
[----:B-1----:R-:W-:-:S14]  /*1230*/  DSETP.LT.OR P0, PT, R22, R26, P0 ;  /* 0x0000001a1600722a */ /* 0x002fdc0000701400 */
[----:B------:R-:W-:Y:S05]  /*1240*/  @P0 BRA `(.L_x_35) ;  /* 0x0000000000900947 */ /* 0x000fea0003800000 */
[----:B------:R-:W0:Y:S02]  /*1250*/  LDC.64 R28, c[0x0][0x380] ;  /* 0x0000e000ff1c7b82 */ /* 0x000e240000000a00 */
[----:B0-----:R-:W-:-:S06]  /*1260*/  IMAD.WIDE R28, R2, 0x8, R28 ;  /* 0x00000008021c7825 */ /* 0x001fcc00078e021c */
[----:B------:R-:W2:Y:S01]  /*1270*/  LDG.E.64.CONSTANT R28, desc[UR6][R28.64+0x8] ;  /* 0x000008061c1c7981 */ /* 0x000ea2000c1e9b00 */
[----:B------:R-:W0:Y:S01]  /*1280*/  LDCU.64 UR10, c[0x0][0x3a8] ;  /* 0x00007500ff0a77ac */ /* 0x000e220008000a00 */
[----:B------:R-:W-:Y:S01]  /*1290*/  DADD R22, R22, -R26 ;  /* 0x0000000016167229 */ /* 0x000fe2000000081a */
[----:B------:R-:W-:Y:S02]  /*12a0*/  VIADD R0, R2, 0x1 ;  /* 0x0000000102007836 */ /* 0x000fe40000000000 */
[----:B------:R-:W-:Y:S02]  /*12b0*/  VIADD R6, R6, 0x1 ;  /* 0x0000000106067836 */ /* 0x000fe40000000000 */
[----:B0-----:R-:W-:Y:S01]  /*12c0*/  IMAD.U32 R26, RZ, RZ, UR10 ;  /* 0x0000000aff1a7e24 */ /* 0x001fe2000f8e00ff */
[----:B------:R-:W-:Y:S01]  /*12d0*/  MOV R27, UR11 ;  /* 0x0000000b001b7c02 */ /* 0x000fe20008000f00 */
[----:B--2---:R-:W-:-:S14]  /*12e0*/  DSETP.GE.AND P0, PT, R28, R10, PT ;  /* 0x0000000a1c00722a */ /* 0x004fdc0003f06000 */
[----:B------:R-:W-:Y:S05]  /*12f0*/  @P0 BRA `(.L_x_44) ;  /* 0x00000000003c0947 */ /* 0x000fea0003800000 */
[----:B------:R-:W-:-:S07]  /*1300*/  IMAD.MOV.U32 R2, RZ, RZ, RZ ;  /* 0x000000ffff027224 */ /* 0x000fce00078e00ff */
.L_x_45:
[----:B------:R-:W-:Y:S01]  /*1310*/  VIADD R2, R2, 0x1 ;  /* 0x0000000102027836 */ /* 0x000fe20000000000 */
[----:B------:R-:W-:Y:S01]  /*1320*/  ISETP.GE.AND P0, PT, R0, R3, PT ;  /* 0x000000030000720c */ /* 0x000fe20003f06270 */
[----:B------:R-:W-:-:S03]  /*1330*/  DMUL R26, R8, R26 ;  /* 0x0000001a081a7228 */ /* 0x000fc60000000000 */
[----:B------:R-:W-:-:S13]  /*1340*/  ISETP.GE.OR P0, PT, R2, R5, P0 ;  /* 0x000000050200720c */ /* 0x000fda0000706670 */
[----:B------:R-:W-:-:S14]  /*1350*/  DSETP.GT.OR P0, PT, R26, R22, P0 ;  /* 0x000000161a00722a */ /* 0x000fdc0000704400 */
[----:B------:R-:W-:Y:S05]  /*1360*/  @P0 BRA `(.L_x_35) ;  /* 0x0000000000480947 */ /* 0x000fea0003800000 */
[----:B------:R-:W0:Y:S02]  /*1370*/  LDC.64 R28, c[0x0][0x380] ;  /* 0x0000e000ff1c7b82 */ /* 0x000e240000000a00 */
[----:B0-----:R-:W-:-:S06]  /*1380*/  IMAD.WIDE R28, R0, 0x8, R28 ;  /* 0x00000008001c7825 */ /* 0x001fcc00078e021c */
[----:B------:R-:W2:Y:S01]  /*1390*/  LDG.E.64.CONSTANT R28, desc[UR6][R28.64+0x8] ;  /* 0x000008061c1c7981 */ /* 0x000ea2000c1e9b00 */
[----:B------:R-:W-:Y:S01]  /*13a0*/  DADD R22, R22, -R26 ;  /* 0x0000000016167229 */ /* 0x000fe2000000081a */
[----:B------:R-:W-:Y:S02]  /*13b0*/  VIADD R0, R0, 0x1 ;  /* 0x0000000100007836 */ /* 0x000fe40000000000 */
[----:B------:R-:W-:Y:S01]  /*13c0*/  VIADD R6, R6, 0x1 ;  /* 0x0000000106067836 */ /* 0x000fe20000000000 */
[----:B--2---:R-:W-:-:S14]  /*13d0*/  DSETP.GE.AND P0, PT, R28, R10, PT ;  /* 0x0000000a1c00722a */ /* 0x004fdc0003f06000 */
[----:B------:R-:W-:Y:S05]  /*13e0*/  @!P0 BRA `(.L_x_45) ;  /* 0xfffffffc00c88947 */ /* 0x000fea000383ffff */
.L_x_44:
        /* <DEDUP_REMOVED lines=10> */
.L_x_35:
[----:B------:R-:W-:Y:S05]  /*1490*/  BSYNC.RECONVERGENT B1 ;  /* 0x0000000000017941 */ /* 0x000fea0003800200 */
.L_x_31:
[----:B------:R-:W0:Y:S01]  /*14a0*/  LDCU UR5, c[0x0][0x398] ;  /* 0x00007300ff0577ac */ /* 0x000e220008000800 */
[----:B------:R-:W-:-:S04]  /*14b0*/  IADD3 R0, PT, PT, R0, 0x1, RZ ;  /* 0x0000000100007810 */ /* 0x000fc80007ffe0ff */
[----:B0-----:R-:W-:-:S13]  /*14c0*/  ISETP.GE.AND P0, PT, R0, UR5, PT ;  /* 0x0000000500007c0c */ /* 0x001fda000bf06270 */
[----:B------:R-:W-:Y:S05]  /*14d0*/  @!P0 BRA `(.L_x_46) ;  /* 0xfffffff800448947 */ /* 0x000fea000383ffff */
.L_x_30:
[----:B------:R-:W-:Y:S05]  /*14e0*/  BSYNC.RECONVERGENT B0 ;  /* 0x0000000000007941 */ /* 0x000fea0003800200 */
.L_x_7:
[----:B------:R-:W-:Y:S01]  /*14f0*/  DADD R2, -R16, R22 ;  /* 0x0000000010027229 */ /* 0x000fe20000000116 */
[----:B------:R-:W-:Y:S04]  /*1500*/  STG.E.64 desc[UR6][R18.64], R22 ;  /* 0x0000001612007986 */ /* 0x000fe8000c101b06 */
[----:B------:R-:W-:Y:S04]  /*1510*/  STG.E.64 desc[UR6][R18.64+0x8], R20 ;  /* 0x0000081412007986 */ /* 0x000fe8000c101b06 */
[----:B------:R-:W-:Y:S04]  /*1520*/  STG.E.64 desc[UR6][R18.64+0x10], R6 ;  /* 0x0000100612007986 */ /* 0x000fe8000c101b06 */
[----:B------:R-:W-:Y:S04]  /*1530*/  STG.E desc[UR6][R18.64+0x18], R25 ;  /* 0x0000181912007986 */ /* 0x000fe8000c101906 */
[----:B------:R-:W-:Y:S01]  /*1540*/  STG.E.64 desc[UR6][R18.64+0x20], R2 ;  /* 0x0000200212007986 */ /* 0x000fe2000c101b06 */
[----:B------:R-:W-:Y:S05]  /*1550*/  EXIT ;  /* 0x000000000000794d */ /* 0x000fea0003800000 */
.L_x_25:
[----:B------:R-:W-:Y:S02]  /*1560*/  IMAD.MOV.U32 R2, RZ, RZ, 0x0 ;  /* 0x00000000ff027424 */ /* 0x000fe400078e00ff */
[----:B------:R-:W-:-:S05]  /*1570*/  IMAD.MOV.U32 R3, RZ, RZ, -0x40100000 ;  /* 0xbff00000ff037424 */ /* 0x000fca00078e00ff */
[----:B------:R-:W-:Y:S01]  /*1580*/  STG.E.64 desc[UR6][R18.64+0x20], R2 ;  /* 0x0000200212007986 */ /* 0x000fe2000c101b06 */
[----:B------:R-:W-:Y:S05]  /*1590*/  EXIT ;  /* 0x000000000000794d */ /* 0x000fea0003800000 */
.L_x_5:
[----:B------:R-:W-:Y:S02]  /*15a0*/  IMAD.MOV.U32 R2, RZ, RZ, 0x0 ;  /* 0x00000000ff027424 */ /* 0x000fe400078e00ff */
[----:B------:R-:W-:-:S05]  /*15b0*/  IMAD.MOV.U32 R3, RZ, RZ, -0x40100000 ;  /* 0xbff00000ff037424 */ /* 0x000fca00078e00ff */
[----:B------:R-:W-:Y:S01]  /*15c0*/  STG.E.64 desc[UR6][R18.64+0x20], R2 ;  /* 0x0000200212007986 */ /* 0x000fe2000c101b06 */
[----:B0-----:R-:W-:Y:S05]  /*15d0*/  EXIT ;  /* 0x000000000000794d */ /* 0x001fea0003800000 */
        .weak           $__internal_0_$__cuda_sm20_div_rn_f64_full
        .type           $__internal_0_$__cuda_sm20_div_rn_f64_full,@function
        .size           $__internal_0_$__cuda_sm20_div_rn_f64_full,(.L_x_53 - $__internal_0_$__cuda_sm20_div_rn_f64_full)
$__internal_0_$__cuda_sm20_div_rn_f64_full:
[C---:B------:R-:W-:Y:S01]  /*15e0*/  FSETP.GEU.AND P0, PT, |R29|.reuse, 1.469367938527859385e-39, PT ;  /* 0x001000001d00780b */ /* 0x040fe20003f0e200 */
[----:B------:R-:W-:Y:S01]  /*15f0*/  IMAD.U32 R28, RZ, RZ, UR4 ;  /* 0x00000004ff1c7e24 */ /* 0x000fe2000f8e00ff */
[----:B------:R-:W-:Y:S01]  /*1600*/  LOP3.LUT R0, R29, 0x800fffff, RZ, 0xc0, !PT ;  /* 0x800fffff1d007812 */ /* 0x000fe200078ec0ff */
[----:B------:R-:W-:Y:S01]  /*1610*/  IMAD.MOV.U32 R32, RZ, RZ, 0x1 ;  /* 0x00000001ff207424 */ /* 0x000fe200078e00ff */
[----:B------:R-:W-:Y:S01]  /*1620*/  MOV R20, UR4 ;  /* 0x0000000400147c02 */ /* 0x000fe20008000f00 */
[----:B------:R-:W-:Y:S01]  /*1630*/  IMAD.MOV.U32 R26, RZ, RZ, 0x40590000 ;  /* 0x40590000ff1a7424 */ /* 0x000fe200078e00ff */
[----:B------:R-:W-:Y:S01]  /*1640*/  LOP3.LUT R21, R0, 0x3ff00000, RZ, 0xfc, !PT ;  /* 0x3ff0000000157812 */ /* 0x000fe200078efcff */
[----:B------:R-:W-:Y:S01]  /*1650*/  IMAD.MOV.U32 R34, RZ, RZ, 0x1ca00000 ;  /* 0x1ca00000ff227424 */ /* 0x000fe200078e00ff */
[C---:B------:R-:W-:Y:S01]  /*1660*/  FSETP.GEU.AND P2, PT, |R23|.reuse, 1.469367938527859385e-39, PT ;  /* 0x001000001700780b */ /* 0x040fe20003f4e200 */
[----:B------:R-:W-:Y:S01]  /*1670*/  BSSY.RECONVERGENT B2, `(.L_x_47) ;  /* 0x0000051000027945 */ /* 0x000fe20003800200 */
[----:B------:R-:W-:-:S02]  /*1680*/  LOP3.LUT R3, R23, 0x7ff00000, RZ, 0xc0, !PT ;  /* 0x7ff0000017037812 */ /* 0x000fc400078ec0ff */
[----:B------:R-:W-:Y:S01]  /*1690*/  LOP3.LUT R0, R29, 0x7ff00000, RZ, 0xc0, !PT ;  /* 0x7ff000001d007812 */ /* 0x000fe200078ec0ff */
[----:B------:R-:W-:-:S03]  /*16a0*/  @!P0 DMUL R20, R28, 8.98846567431157953865e+307 ;  /* 0x7fe000001c148828 */ /* 0x000fc60000000000 */
[----:B------:R-:W-:-:S03]  /*16b0*/  ISETP.GE.U32.AND P1, PT, R3, R0, PT ;  /* 0x000000000300720c */ /* 0x000fc60003f26070 */
[----:B------:R-:W0:Y:S02]  /*16c0*/  MUFU.RCP64H R33, R21 ;  /* 0x0000001500217308 */ /* 0x000e240000001800 */
[----:B------:R-:W-:Y:S02]  /*16d0*/  @!P2 LOP3.LUT R26, R26, 0x7ff00000, RZ, 0xc0, !PT ;  /* 0x7ff000001a1aa812 */ /* 0x000fe400078ec0ff */
[----:B------:R-:W-:Y:S02]  /*16e0*/  @!P0 LOP3.LUT R0, R21, 0x7ff00000, RZ, 0xc0, !PT ;  /* 0x7ff0000015008812 */ /* 0x000fe400078ec0ff */
[----:B------:R-:W-:Y:S01]  /*16f0*/  @!P2 ISETP.GE.U32.AND P3, PT, R3, R26, PT ;  /* 0x0000001a0300a20c */ /* 0x000fe20003f66070 */
[----:B------:R-:W-:-:S03]  /*1700*/  @!P2 IMAD.MOV.U32 R26, RZ, RZ, RZ ;  /* 0x000000ffff1aa224 */ /* 0x000fc600078e00ff */
[----:B------:R-:W-:-:S04]  /*1710*/  @!P2 SEL R27, R34, 0x63400000, !P3 ;  /* 0x63400000221ba807 */ /* 0x000fc80005800000 */
[----:B------:R-:W-:Y:S01]  /*1720*/  @!P2 LOP3.LUT R27, R27, 0x80000000, R23, 0xf8, !PT ;  /* 0x800000001b1ba812 */ /* 0x000fe200078ef817 */
[----:B0-----:R-:W-:-:S03]  /*1730*/  DFMA R24, R32, -R20, 1 ;  /* 0x3ff000002018742b */ /* 0x001fc60000000814 */
[----:B------:R-:W-:-:S05]  /*1740*/  @!P2 LOP3.LUT R27, R27, 0x100000, RZ, 0xfc, !PT ;  /* 0x001000001b1ba812 */ /* 0x000fca00078efcff */
[----:B------:R-:W-:-:S08]  /*1750*/  DFMA R24, R24, R24, R24 ;  /* 0x000000181818722b */ /* 0x000fd00000000018 */
[----:B------:R-:W-:Y:S01]  /*1760*/  DFMA R32, R32, R24, R32 ;  /* 0x000000182020722b */ /* 0x000fe20000000020 */
[----:B------:R-:W-:Y:S02]  /*1770*/  SEL R25, R34, 0x63400000, !P1 ;  /* 0x6340000022197807 */ /* 0x000fe40004800000 */
[----:B------:R-:W-:Y:S02]  /*1780*/  MOV R24, R22 ;  /* 0x0000001600187202 */ /* 0x000fe40000000f00 */
[----:B------:R-:W-:-:S03]  /*1790*/  LOP3.LUT R25, R25, 0x800fffff, R23, 0xf8, !PT ;  /* 0x800fffff19197812 */ /* 0x000fc600078ef817 */
[----:B------:R-:W-:-:S03]  /*17a0*/  DFMA R30, R32, -R20, 1 ;  /* 0x3ff00000201e742b */ /* 0x000fc60000000814 */
[----:B------:R-:W-:-:S05]  /*17b0*/  @!P2 DFMA R24, R24, 2, -R26 ;  /* 0x400000001818a82b */ /* 0x000fca000000081a */
[----:B------:R-:W-:-:S05]  /*17c0*/  DFMA R32, R32, R30, R32 ;  /* 0x0000001e2020722b */ /* 0x000fca0000000020 */
[----:B------:R-:W-:-:S03]  /*17d0*/  @!P2 LOP3.LUT R3, R25, 0x7ff00000, RZ, 0xc0, !PT ;  /* 0x7ff000001903a812 */ /* 0x000fc600078ec0ff */
[----:B------:R-:W-:Y:S02]  /*17e0*/  DMUL R26, R32, R24 ;  /* 0x00000018201a7228 */ /* 0x000fe40000000000 */
[----:B------:R-:W-:-:S05]  /*17f0*/  VIADD R28, R3, 0xffffffff ;  /* 0xffffffff031c7836 */ /* 0x000fca0000000000 */
[----:B------:R-:W-:Y:S01]  /*1800*/  ISETP.GT.U32.AND P0, PT, R28, 0x7feffffe, PT ;  /* 0x7feffffe1c00780c */ /* 0x000fe20003f04070 */
[----:B------:R-:W-:Y:S01]  /*1810*/  VIADD R28, R0, 0xffffffff ;  /* 0xffffffff001c7836 */ /* 0x000fe20000000000 */
[----:B------:R-:W-:-:S04]  /*1820*/  DFMA R30, R26, -R20, R24 ;  /* 0x800000141a1e722b */ /* 0x000fc80000000018 */
[----:B------:R-:W-:Y:S01]  /*1830*/  ISETP.GT.U32.OR P0, PT, R28, 0x7feffffe, P0 ;  /* 0x7feffffe1c00780c */ /* 0x000fe20000704470 */
[----:B------:R-:W-:-:S03]  /*1840*/  IMAD.U32 R28, RZ, RZ, UR4 ;  /* 0x00000004ff1c7e24 */ /* 0x000fc6000f8e00ff */
[----:B------:R-:W-:-:S09]  /*1850*/  DFMA R26, R32, R30, R26 ;  /* 0x0000001e201a722b */ /* 0x000fd2000000001a */
[----:B------:R-:W-:Y:S05]  /*1860*/  @P0 BRA `(.L_x_48) ;  /* 0x0000000000700947 */ /* 0x000fea0003800000 */
[----:B------:R-:W-:Y:S02]  /*1870*/  LOP3.LUT R22, R23, 0x7ff00000, RZ, 0xc0, !PT ;  /* 0x7ff0000017167812 */ /* 0x000fe400078ec0ff */
[----:B------:R-:W-:-:S04]  /*1880*/  LOP3.LUT R3, R29, 0x7ff00000, RZ, 0xc0, !PT ;  /* 0x7ff000001d037812 */ /* 0x000fc800078ec0ff */
[CC--:B------:R-:W-:Y:S02]  /*1890*/  VIADDMNMX R0, R22.reuse, -R3.reuse, 0xb9600000, !PT ;  /* 0xb960000016007446 */ /* 0x0c0fe40007800903 */
[----:B------:R-:W-:Y:S01]  /*18a0*/  ISETP.GE.U32.AND P0, PT, R22, R3, PT ;  /* 0x000000031600720c */ /* 0x000fe20003f06070 */
[----:B------:R-:W-:Y:S01]  /*18b0*/  IMAD.MOV.U32 R22, RZ, RZ, RZ ;  /* 0x000000ffff167224 */ /* 0x000fe200078e00ff */
[----:B------:R-:W-:Y:S02]  /*18c0*/  VIMNMX R0, PT, PT, R0, 0x46a00000, PT ;  /* 0x46a0000000007848 */ /* 0x000fe40003fe0100 */
[----:B------:R-:W-:-:S04]  /*18d0*/  SEL R3, R34, 0x63400000, !P0 ;  /* 0x6340000022037807 */ /* 0x000fc80004000000 */
[----:B------:R-:W-:-:S05]  /*18e0*/  IADD3 R0, PT, PT, -R3, R0, RZ ;  /* 0x0000000003007210 */ /* 0x000fca0007ffe1ff */
[----:B------:R-:W-:-:S06]  /*18f0*/  VIADD R23, R0, 0x7fe00000 ;  /* 0x7fe0000000177836 */ /* 0x000fcc0000000000 */
[----:B------:R-:W-:-:S10]  /*1900*/  DMUL R30, R26, R22 ;  /* 0x000000161a1e7228 */ /* 0x000fd40000000000 */
[----:B------:R-:W-:-:S13]  /*1910*/  FSETP.GTU.AND P0, PT, |R31|, 1.469367938527859385e-39, PT ;  /* 0x001000001f00780b */ /* 0x000fda0003f0c200 */
[----:B------:R-:W-:Y:S05]  /*1920*/  @P0 BRA `(.L_x_49) ;  /* 0x0000000000940947 */ /* 0x000fea0003800000 */
[----:B------:R-:W-:Y:S01]  /*1930*/  DFMA R20, R26, -R20, R24 ;  /* 0x800000141a14722b */ /* 0x000fe20000000018 */
[----:B------:R-:W-:-:S09]  /*1940*/  IMAD.MOV.U32 R22, RZ, RZ, RZ ;  /* 0x000000ffff167224 */ /* 0x000fd200078e00ff */
[C---:B------:R-:W-:Y:S02]  /*1950*/  FSETP.NEU.AND P0, PT, R21.reuse, RZ, PT ;  /* 0x000000ff1500720b */ /* 0x040fe40003f0d000 */
[----:B------:R-:W-:-:S04]  /*1960*/  LOP3.LUT R3, R21, 0x80000000, R29, 0x48, !PT ;  /* 0x8000000015037812 */ /* 0x000fc800078e481d */
[----:B------:R-:W-:-:S07]  /*1970*/  LOP3.LUT R23, R3, R23, RZ, 0xfc, !PT ;  /* 0x0000001703177212 */ /* 0x000fce00078efcff */
[----:B------:R-:W-:Y:S05]  /*1980*/  @!P0 BRA `(.L_x_49) ;  /* 0x00000000007c8947 */ /* 0x000fea0003800000 */
[----:B------:R-:W-:Y:S01]  /*1990*/  IMAD.MOV R21, RZ, RZ, -R0 ;  /* 0x000000ffff157224 */ /* 0x000fe200078e0a00 */
[----:B------:R-:W-:Y:S01]  /*19a0*/  MOV R20, RZ ;  /* 0x000000ff00147202 */ /* 0x000fe20000000f00 */
[----:B------:R-:W-:-:S05]  /*19b0*/  DMUL.RP R22, R26, R22 ;  /* 0x000000161a167228 */ /* 0x000fca0000008000 */
[----:B------:R-:W-:-:S05]  /*19c0*/  DFMA R20, R30, -R20, R26 ;  /* 0x800000141e14722b */ /* 0x000fca000000001a */
[----:B------:R-:W-:Y:S02]  /*19d0*/  LOP3.LUT R3, R23, R3, RZ, 0x3c, !PT ;  /* 0x0000000317037212 */ /* 0x000fe400078e3cff */
[----:B------:R-:W-:-:S04]  /*19e0*/  IADD3 R20, PT, PT, -R0, -0x43300000, RZ ;  /* 0xbcd0000000147810 */ /* 0x000fc80007ffe1ff */
[----:B------:R-:W-:-:S04]  /*19f0*/  FSETP.NEU.AND P0, PT, |R21|, R20, PT ;  /* 0x000000141500720b */ /* 0x000fc80003f0d200 */
[----:B------:R-:W-:Y:S02]  /*1a00*/  FSEL R30, R22, R30, !P0 ;  /* 0x0000001e161e7208 */ /* 0x000fe40004000000 */
[----:B------:R-:W-:Y:S01]  /*1a10*/  FSEL R31, R3, R31, !P0 ;  /* 0x0000001f031f7208 */ /* 0x000fe20004000000 */
[----:B------:R-:W-:Y:S06]  /*1a20*/  BRA `(.L_x_49) ;  /* 0x0000000000547947 */ /* 0x000fec0003800000 */
.L_x_48:
[----:B------:R-:W-:-:S14]  /*1a30*/  DSETP.NAN.AND P0, PT, R22, R22, PT ;  /* 0x000000161600722a */ /* 0x000fdc0003f08000 */
[----:B------:R-:W-:Y:S05]  /*1a40*/  @P0 BRA `(.L_x_50) ;  /* 0x0000000000440947 */ /* 0x000fea0003800000 */
[----:B------:R-:W-:-:S14]  /*1a50*/  DSETP.NAN.AND P0, PT, R28, R28, PT ;  /* 0x0000001c1c00722a */ /* 0x000fdc0003f08000 */
[----:B------:R-:W-:Y:S05]  /*1a60*/  @P0 BRA `(.L_x_51) ;  /* 0x0000000000300947 */ /* 0x000fea0003800000 */
[----:B------:R-:W-:Y:S01]  /*1a70*/  ISETP.NE.AND P0, PT, R3, R0, PT ;  /* 0x000000000300720c */ /* 0x000fe20003f05270 */
[----:B------:R-:W-:Y:S02]  /*1a80*/  IMAD.MOV.U32 R30, RZ, RZ, 0x0 ;  /* 0x00000000ff1e7424 */ /* 0x000fe400078e00ff */
[----:B------:R-:W-:-:S10]  /*1a90*/  IMAD.MOV.U32 R31, RZ, RZ, -0x80000 ;  /* 0xfff80000ff1f7424 */ /* 0x000fd400078e00ff */
[----:B------:R-:W-:Y:S05]  /*1aa0*/  @!P0 BRA `(.L_x_49) ;  /* 0x0000000000348947 */ /* 0x000fea0003800000 */
[----:B------:R-:W-:Y:S02]  /*1ab0*/  ISETP.NE.AND P0, PT, R3, 0x7ff00000, PT ;  /* 0x7ff000000300780c */ /* 0x000fe40003f05270 */
[----:B------:R-:W-:Y:S02]  /*1ac0*/  LOP3.LUT R31, R23, 0x80000000, R29, 0x48, !PT ;  /* 0x80000000171f7812 */ /* 0x000fe400078e481d */
[----:B------:R-:W-:-:S13]  /*1ad0*/  ISETP.EQ.OR P0, PT, R0, RZ, !P0 ;  /* 0x000000ff0000720c */ /* 0x000fda0004702670 */
[----:B------:R-:W-:Y:S01]  /*1ae0*/  @P0 LOP3.LUT R0, R31, 0x7ff00000, RZ, 0xfc, !PT ;  /* 0x7ff000001f000812 */ /* 0x000fe200078efcff */
[----:B------:R-:W-:Y:S02]  /*1af0*/  @!P0 IMAD.MOV.U32 R30, RZ, RZ, RZ ;  /* 0x000000ffff1e8224 */ /* 0x000fe400078e00ff */
[----:B------:R-:W-:Y:S01]  /*1b00*/  @P0 IMAD.MOV.U32 R30, RZ, RZ, RZ ;  /* 0x000000ffff1e0224 */ /* 0x000fe200078e00ff */
[----:B------:R-:W-:Y:S01]  /*1b10*/  @P0 MOV R31, R0 ;  /* 0x00000000001f0202 */ /* 0x000fe20000000f00 */
[----:B------:R-:W-:Y:S06]  /*1b20*/  BRA `(.L_x_49) ;  /* 0x0000000000147947 */ /* 0x000fec0003800000 */
.L_x_51:
[----:B------:R-:W-:Y:S01]  /*1b30*/  LOP3.LUT R31, R29, 0x80000, RZ, 0xfc, !PT ;  /* 0x000800001d1f7812 */ /* 0x000fe200078efcff */
[----:B------:R-:W-:Y:S01]  /*1b40*/  IMAD.MOV.U32 R30, RZ, RZ, R28 ;  /* 0x000000ffff1e7224 */ /* 0x000fe200078e001c */
[----:B------:R-:W-:Y:S06]  /*1b50*/  BRA `(.L_x_49) ;  /* 0x0000000000087947 */ /* 0x000fec0003800000 */
.L_x_50:
[----:B------:R-:W-:Y:S01]  /*1b60*/  LOP3.LUT R31, R23, 0x80000, RZ, 0xfc, !PT ;  /* 0x00080000171f7812 */ /* 0x000fe200078efcff */
[----:B------:R-:W-:-:S07]  /*1b70*/  IMAD.MOV.U32 R30, RZ, RZ, R22 ;  /* 0x000000ffff1e7224 */ /* 0x000fce00078e0016 */
.L_x_49:
[----:B------:R-:W-:Y:S05]  /*1b80*/  BSYNC.RECONVERGENT B2 ;  /* 0x0000000000027941 */ /* 0x000fea0003800200 */
.L_x_47:
[----:B------:R-:W-:-:S04]  /*1b90*/  IMAD.MOV.U32 R3, RZ, RZ, 0x0 ;  /* 0x00000000ff037424 */ /* 0x000fc800078e00ff */
[----:B------:R-:W-:Y:S05]  /*1ba0*/  RET.REL.NODEC R2 `(optimize_kernel) ;  /* 0xffffffe402147950 */ /* 0x000fea0003c3ffff */
.L_x_52:
[----:B------:R-:W-:-:S00]  /*1bb0*/  BRA `(.L_x_52) ;  /* 0xfffffffc00fc7947 */ /* 0x000fc0000383ffff */
[----:B------:R-:W-:-:S00]  /*1bc0*/  NOP ;  /* 0x0000000000007918 */ /* 0x000fc00000000000 */
        /* <DEDUP_REMOVED lines=11> */
.L_x_53:


//--------------------- .nv.shared.reserved.0     --------------------------
	.section	.nv.shared.reserved.0,"aw",@nobits
	.weak		__nv_reservedSMEM_offset_0_alias
	.size		__nv_reservedSMEM_offset_0_alias, 0, 64
	.other		__nv_reservedSMEM_offset_0_alias,@"STO_CUDA_RESERVED_SHARED STV_DEFAULT"
__nv_reservedSMEM_offset_0_alias:
	.zero		0
	.zero		64


//--------------------- .nv.constant0.optimize_kernel --------------------------
	.section	.nv.constant0.optimize_kernel,"a",@progbits
	.sectionflags	@""
	.align	4
.nv.constant0.optimize_kernel:
	.zero		944


//--------------------- SYMBOLS --------------------------

	.type		.nv.reservedSmem.offset0,@object
	.size		.nv.reservedSmem.offset0,0x4
